//
// Generated by NVIDIA NVVM Compiler
//
// Compiler Build ID: CL-36424714
// Cuda compilation tools, release 13.0, V13.0.88
// Based on NVVM 20.0.0
//

.version 9.0
.target sm_100
.address_size 64

	// .globl	_Z13gather_kernelIfmEvPKT_PKT0_PS0_mm
.global .align 1 .b8 _ZN34_INTERNAL_f4e02501_4_k_cu_c930f3dd4cuda3std3__45__cpo5beginE[1];
.global .align 1 .b8 _ZN34_INTERNAL_f4e02501_4_k_cu_c930f3dd4cuda3std3__45__cpo3endE[1];
.global .align 1 .b8 _ZN34_INTERNAL_f4e02501_4_k_cu_c930f3dd4cuda3std3__45__cpo6cbeginE[1];
.global .align 1 .b8 _ZN34_INTERNAL_f4e02501_4_k_cu_c930f3dd4cuda3std3__45__cpo4cendE[1];
.global .align 1 .b8 _ZN34_INTERNAL_f4e02501_4_k_cu_c930f3dd4cuda3std3__45__cpo6rbeginE[1];
.global .align 1 .b8 _ZN34_INTERNAL_f4e02501_4_k_cu_c930f3dd4cuda3std3__45__cpo4rendE[1];
.global .align 1 .b8 _ZN34_INTERNAL_f4e02501_4_k_cu_c930f3dd4cuda3std3__45__cpo7crbeginE[1];
.global .align 1 .b8 _ZN34_INTERNAL_f4e02501_4_k_cu_c930f3dd4cuda3std3__45__cpo5crendE[1];
.global .align 1 .b8 _ZN34_INTERNAL_f4e02501_4_k_cu_c930f3dd4cuda3std3__436_GLOBAL__N__f4e02501_4_k_cu_c930f3dd6ignoreE[1];
.global .align 1 .b8 _ZN34_INTERNAL_f4e02501_4_k_cu_c930f3dd4cuda3std3__419piecewise_constructE[1];
.global .align 1 .b8 _ZN34_INTERNAL_f4e02501_4_k_cu_c930f3dd4cuda3std3__48in_placeE[1];
.global .align 1 .b8 _ZN34_INTERNAL_f4e02501_4_k_cu_c930f3dd4cuda3std3__420unreachable_sentinelE[1];
.global .align 1 .b8 _ZN34_INTERNAL_f4e02501_4_k_cu_c930f3dd4cuda3std3__47nulloptE[1];
.global .align 1 .b8 _ZN34_INTERNAL_f4e02501_4_k_cu_c930f3dd4cuda3std3__48unexpectE[1];
.global .align 1 .b8 _ZN34_INTERNAL_f4e02501_4_k_cu_c930f3dd4cuda3std6ranges3__45__cpo4swapE[1];
.global .align 1 .b8 _ZN34_INTERNAL_f4e02501_4_k_cu_c930f3dd4cuda3std6ranges3__45__cpo9iter_moveE[1];
.global .align 1 .b8 _ZN34_INTERNAL_f4e02501_4_k_cu_c930f3dd4cuda3std6ranges3__45__cpo5beginE[1];
.global .align 1 .b8 _ZN34_INTERNAL_f4e02501_4_k_cu_c930f3dd4cuda3std6ranges3__45__cpo3endE[1];
.global .align 1 .b8 _ZN34_INTERNAL_f4e02501_4_k_cu_c930f3dd4cuda3std6ranges3__45__cpo6cbeginE[1];
.global .align 1 .b8 _ZN34_INTERNAL_f4e02501_4_k_cu_c930f3dd4cuda3std6ranges3__45__cpo4cendE[1];
.global .align 1 .b8 _ZN34_INTERNAL_f4e02501_4_k_cu_c930f3dd4cuda3std6ranges3__45__cpo7advanceE[1];
.global .align 1 .b8 _ZN34_INTERNAL_f4e02501_4_k_cu_c930f3dd4cuda3std6ranges3__45__cpo9iter_swapE[1];
.global .align 1 .b8 _ZN34_INTERNAL_f4e02501_4_k_cu_c930f3dd4cuda3std6ranges3__45__cpo4nextE[1];
.global .align 1 .b8 _ZN34_INTERNAL_f4e02501_4_k_cu_c930f3dd4cuda3std6ranges3__45__cpo4prevE[1];
.global .align 1 .b8 _ZN34_INTERNAL_f4e02501_4_k_cu_c930f3dd4cuda3std6ranges3__45__cpo4dataE[1];
.global .align 1 .b8 _ZN34_INTERNAL_f4e02501_4_k_cu_c930f3dd4cuda3std6ranges3__45__cpo5cdataE[1];
.global .align 1 .b8 _ZN34_INTERNAL_f4e02501_4_k_cu_c930f3dd4cuda3std6ranges3__45__cpo4sizeE[1];
.global .align 1 .b8 _ZN34_INTERNAL_f4e02501_4_k_cu_c930f3dd4cuda3std6ranges3__45__cpo5ssizeE[1];
.global .align 1 .b8 _ZN34_INTERNAL_f4e02501_4_k_cu_c930f3dd4cuda3std6ranges3__45__cpo8distanceE[1];
.global .align 1 .b8 _ZN34_INTERNAL_f4e02501_4_k_cu_c930f3dd6thrust24THRUST_300001_SM_1000_NS6system6detail10sequential3seqE[1];
.global .align 1 .b8 _ZN34_INTERNAL_f4e02501_4_k_cu_c930f3dd6thrust24THRUST_300001_SM_1000_NS12placeholders2_1E[1];
.global .align 1 .b8 _ZN34_INTERNAL_f4e02501_4_k_cu_c930f3dd6thrust24THRUST_300001_SM_1000_NS12placeholders2_2E[1];
.global .align 1 .b8 _ZN34_INTERNAL_f4e02501_4_k_cu_c930f3dd6thrust24THRUST_300001_SM_1000_NS12placeholders2_3E[1];
.global .align 1 .b8 _ZN34_INTERNAL_f4e02501_4_k_cu_c930f3dd6thrust24THRUST_300001_SM_1000_NS12placeholders2_4E[1];
.global .align 1 .b8 _ZN34_INTERNAL_f4e02501_4_k_cu_c930f3dd6thrust24THRUST_300001_SM_1000_NS12placeholders2_5E[1];
.global .align 1 .b8 _ZN34_INTERNAL_f4e02501_4_k_cu_c930f3dd6thrust24THRUST_300001_SM_1000_NS12placeholders2_6E[1];
.global .align 1 .b8 _ZN34_INTERNAL_f4e02501_4_k_cu_c930f3dd6thrust24THRUST_300001_SM_1000_NS12placeholders2_7E[1];
.global .align 1 .b8 _ZN34_INTERNAL_f4e02501_4_k_cu_c930f3dd6thrust24THRUST_300001_SM_1000_NS12placeholders2_8E[1];
.global .align 1 .b8 _ZN34_INTERNAL_f4e02501_4_k_cu_c930f3dd6thrust24THRUST_300001_SM_1000_NS12placeholders2_9E[1];
.global .align 1 .b8 _ZN34_INTERNAL_f4e02501_4_k_cu_c930f3dd6thrust24THRUST_300001_SM_1000_NS12placeholders3_10E[1];

.visible .entry _Z13gather_kernelIfmEvPKT_PKT0_PS0_mm(
	.param .u64 .ptr .align 1 _Z13gather_kernelIfmEvPKT_PKT0_PS0_mm_param_0,
	.param .u64 .ptr .align 1 _Z13gather_kernelIfmEvPKT_PKT0_PS0_mm_param_1,
	.param .u64 .ptr .align 1 _Z13gather_kernelIfmEvPKT_PKT0_PS0_mm_param_2,
	.param .u64 _Z13gather_kernelIfmEvPKT_PKT0_PS0_mm_param_3,
	.param .u64 _Z13gather_kernelIfmEvPKT_PKT0_PS0_mm_param_4
)
{
	.reg .pred 	%p<6>;
	.reg .b32 	%r<6>;
	.reg .b32 	%f<6>;
	.reg .b64 	%rd<60>;

	ld.param.u64 	%rd27, [_Z13gather_kernelIfmEvPKT_PKT0_PS0_mm_param_0];
	ld.param.u64 	%rd28, [_Z13gather_kernelIfmEvPKT_PKT0_PS0_mm_param_1];
	ld.param.u64 	%rd29, [_Z13gather_kernelIfmEvPKT_PKT0_PS0_mm_param_2];
	ld.param.u64 	%rd26, [_Z13gather_kernelIfmEvPKT_PKT0_PS0_mm_param_3];
	ld.param.u64 	%rd30, [_Z13gather_kernelIfmEvPKT_PKT0_PS0_mm_param_4];
	cvta.to.global.u64 	%rd1, %rd29;
	cvta.to.global.u64 	%rd2, %rd27;
	cvta.to.global.u64 	%rd31, %rd28;
	mov.u32 	%r1, %ctaid.y;
	mov.u32 	%r2, %nctaid.x;
	mov.u32 	%r3, %ctaid.x;
	mad.lo.s32 	%r4, %r1, %r2, %r3;
	cvt.u64.u32 	%rd32, %r4;
	mul.lo.s64 	%rd3, %rd26, %rd32;
	cvt.u64.u32 	%rd33, %r1;
	mul.wide.u32 	%rd34, %r3, 8;
	add.s64 	%rd35, %rd31, %rd34;
	ld.global.u64 	%rd36, [%rd35];
	mad.lo.s64 	%rd37, %rd30, %rd33, %rd36;
	mul.lo.s64 	%rd4, %rd37, %rd26;
	mov.u32 	%r5, %tid.x;
	cvt.u64.u32 	%rd59, %r5;
	setp.le.u64 	%p1, %rd26, %rd59;
	@%p1 bra 	$L__BB0_7;
	not.b64 	%rd38, %rd59;
	add.s64 	%rd6, %rd26, %rd38;
	shr.u64 	%rd39, %rd6, 7;
	add.s64 	%rd40, %rd39, 1;
	and.b64  	%rd53, %rd40, 3;
	and.b64  	%rd41, %rd6, 384;
	setp.eq.s64 	%p2, %rd41, 384;
	@%p2 bra 	$L__BB0_4;
	add.s64 	%rd42, %rd3, %rd59;
	shl.b64 	%rd43, %rd42, 2;
	add.s64 	%rd55, %rd1, %rd43;
	add.s64 	%rd44, %rd4, %rd59;
	shl.b64 	%rd45, %rd44, 2;
	add.s64 	%rd54, %rd2, %rd45;
	shl.b64 	%rd46, %rd53, 7;
	add.s64 	%rd59, %rd46, %rd59;
$L__BB0_3:
	.pragma "nounroll";
	ld.global.f32 	%f1, [%rd54];
	st.global.f32 	[%rd55], %f1;
	add.s64 	%rd55, %rd55, 512;
	add.s64 	%rd54, %rd54, 512;
	add.s64 	%rd53, %rd53, -1;
	setp.ne.s64 	%p3, %rd53, 0;
	@%p3 bra 	$L__BB0_3;
$L__BB0_4:
	setp.lt.u64 	%p4, %rd6, 384;
	@%p4 bra 	$L__BB0_7;
	add.s64 	%rd47, %rd59, %rd4;
	shl.b64 	%rd48, %rd47, 2;
	add.s64 	%rd49, %rd48, %rd2;
	add.s64 	%rd58, %rd49, 1024;
	add.s64 	%rd50, %rd59, %rd3;
	shl.b64 	%rd51, %rd50, 2;
	add.s64 	%rd52, %rd51, %rd1;
	add.s64 	%rd57, %rd52, 1024;
$L__BB0_6:
	ld.global.f32 	%f2, [%rd58+-1024];
	st.global.f32 	[%rd57+-1024], %f2;
	ld.global.f32 	%f3, [%rd58+-512];
	st.global.f32 	[%rd57+-512], %f3;
	ld.global.f32 	%f4, [%rd58];
	st.global.f32 	[%rd57], %f4;
	ld.global.f32 	%f5, [%rd58+512];
	st.global.f32 	[%rd57+512], %f5;
	add.s64 	%rd59, %rd59, 512;
	add.s64 	%rd58, %rd58, 2048;
	add.s64 	%rd57, %rd57, 2048;
	setp.lt.u64 	%p5, %rd59, %rd26;
	@%p5 bra 	$L__BB0_6;
$L__BB0_7:
	ret;

}
	// .globl	_Z13gather_kernelI6__halfmEvPKT_PKT0_PS1_mm
.visible .entry _Z13gather_kernelI6__halfmEvPKT_PKT0_PS1_mm(
	.param .u64 .ptr .align 1 _Z13gather_kernelI6__halfmEvPKT_PKT0_PS1_mm_param_0,
	.param .u64 .ptr .align 1 _Z13gather_kernelI6__halfmEvPKT_PKT0_PS1_mm_param_1,
	.param .u64 .ptr .align 1 _Z13gather_kernelI6__halfmEvPKT_PKT0_PS1_mm_param_2,
	.param .u64 _Z13gather_kernelI6__halfmEvPKT_PKT0_PS1_mm_param_3,
	.param .u64 _Z13gather_kernelI6__halfmEvPKT_PKT0_PS1_mm_param_4
)
{
	.reg .pred 	%p<6>;
	.reg .b16 	%rs<6>;
	.reg .b32 	%r<6>;
	.reg .b64 	%rd<60>;

	ld.param.u64 	%rd27, [_Z13gather_kernelI6__halfmEvPKT_PKT0_PS1_mm_param_0];
	ld.param.u64 	%rd28, [_Z13gather_kernelI6__halfmEvPKT_PKT0_PS1_mm_param_1];
	ld.param.u64 	%rd29, [_Z13gather_kernelI6__halfmEvPKT_PKT0_PS1_mm_param_2];
	ld.param.u64 	%rd26, [_Z13gather_kernelI6__halfmEvPKT_PKT0_PS1_mm_param_3];
	ld.param.u64 	%rd30, [_Z13gather_kernelI6__halfmEvPKT_PKT0_PS1_mm_param_4];
	cvta.to.global.u64 	%rd1, %rd29;
	cvta.to.global.u64 	%rd2, %rd27;
	cvta.to.global.u64 	%rd31, %rd28;
	mov.u32 	%r1, %ctaid.y;
	mov.u32 	%r2, %nctaid.x;
	mov.u32 	%r3, %ctaid.x;
	mad.lo.s32 	%r4, %r1, %r2, %r3;
	cvt.u64.u32 	%rd32, %r4;
	mul.lo.s64 	%rd3, %rd26, %rd32;
	cvt.u64.u32 	%rd33, %r1;
	mul.wide.u32 	%rd34, %r3, 8;
	add.s64 	%rd35, %rd31, %rd34;
	ld.global.u64 	%rd36, [%rd35];
	mad.lo.s64 	%rd37, %rd30, %rd33, %rd36;
	mul.lo.s64 	%rd4, %rd37, %rd26;
	mov.u32 	%r5, %tid.x;
	cvt.u64.u32 	%rd59, %r5;
	setp.le.u64 	%p1, %rd26, %rd59;
	@%p1 bra 	$L__BB1_7;
	not.b64 	%rd38, %rd59;
	add.s64 	%rd6, %rd26, %rd38;
	shr.u64 	%rd39, %rd6, 7;
	add.s64 	%rd40, %rd39, 1;
	and.b64  	%rd53, %rd40, 3;
	and.b64  	%rd41, %rd6, 384;
	setp.eq.s64 	%p2, %rd41, 384;
	@%p2 bra 	$L__BB1_4;
	add.s64 	%rd42, %rd4, %rd59;
	shl.b64 	%rd43, %rd42, 1;
	add.s64 	%rd55, %rd2, %rd43;
	add.s64 	%rd44, %rd3, %rd59;
	shl.b64 	%rd45, %rd44, 1;
	add.s64 	%rd54, %rd1, %rd45;
	shl.b64 	%rd46, %rd53, 7;
	add.s64 	%rd59, %rd46, %rd59;
$L__BB1_3:
	.pragma "nounroll";
	ld.global.u16 	%rs1, [%rd55];
	st.global.u16 	[%rd54], %rs1;
	add.s64 	%rd55, %rd55, 256;
	add.s64 	%rd54, %rd54, 256;
	add.s64 	%rd53, %rd53, -1;
	setp.ne.s64 	%p3, %rd53, 0;
	@%p3 bra 	$L__BB1_3;
$L__BB1_4:
	setp.lt.u64 	%p4, %rd6, 384;
	@%p4 bra 	$L__BB1_7;
	add.s64 	%rd47, %rd59, %rd3;
	shl.b64 	%rd48, %rd47, 1;
	add.s64 	%rd49, %rd48, %rd1;
	add.s64 	%rd58, %rd49, 512;
	add.s64 	%rd50, %rd59, %rd4;
	shl.b64 	%rd51, %rd50, 1;
	add.s64 	%rd52, %rd51, %rd2;
	add.s64 	%rd57, %rd52, 512;
$L__BB1_6:
	ld.global.u16 	%rs2, [%rd57+-512];
	st.global.u16 	[%rd58+-512], %rs2;
	ld.global.u16 	%rs3, [%rd57+-256];
	st.global.u16 	[%rd58+-256], %rs3;
	ld.global.u16 	%rs4, [%rd57];
	st.global.u16 	[%rd58], %rs4;
	ld.global.u16 	%rs5, [%rd57+256];
	st.global.u16 	[%rd58+256], %rs5;
	add.s64 	%rd59, %rd59, 512;
	add.s64 	%rd58, %rd58, 1024;
	add.s64 	%rd57, %rd57, 1024;
	setp.lt.u64 	%p5, %rd59, %rd26;
	@%p5 bra 	$L__BB1_6;
$L__BB1_7:
	ret;

}
	// .globl	_ZN3cub18CUB_300001_SM_10006detail11EmptyKernelIvEEvv
.visible .entry _ZN3cub18CUB_300001_SM_10006detail11EmptyKernelIvEEvv()
{


	ret;

}


// ===== COMPILED SASS (sm_100) =====

	.target	sm_100

	.elftype	@"ET_EXEC"


//--------------------- .note.nv.tkinfo           --------------------------
	.section	.note.nv.tkinfo,"",@"SHT_NOTE"
	.sectionflags	@"SHF_NOTE_NV_TKINFO"
	.tkinfo
        /*0018*/ 	.word	0x00000002
        /*0030*/ 	.string	""
        /*0030*/ 	.string	"ptxas"
        /*0030*/ 	.string	"Cuda compilation tools, release 13.0, V13.0.88"
        /*0030*/ 	.string	"Build cuda_13.0.r13.0/compiler.36424714_0"
        /*0030*/ 	.string	"-arch sm_100 -m 64 "



//--------------------- .note.nv.cuinfo           --------------------------
	.section	.note.nv.cuinfo,"",@"SHT_NOTE"
	.sectionflags	@"SHF_NOTE_NV_CUINFO"
        /*0018*/ 	.short	0x0002
        /*001a*/ 	.short	0x0064
        /*001c*/ 	.short	0x0082
	.zero		2


//--------------------- .nv.info                  --------------------------
	.section	.nv.info,"",@"SHT_CUDA_INFO"
	.align	4


	//----- nvinfo : EIATTR_REGCOUNT
	.align		4
        /*0000*/ 	.byte	0x04, 0x2f
        /*0002*/ 	.short	(.L_41 - .L_40)
	.align		4
.L_40:
        /*0004*/ 	.word	index@(_Z13gather_kernelIfmEvPKT_PKT0_PS0_mm)
        /*0008*/ 	.word	0x0000001a


	//----- nvinfo : EIATTR_FRAME_SIZE
	.align		4
.L_41:
        /*000c*/ 	.byte	0x04, 0x11
        /*000e*/ 	.short	(.L_43 - .L_42)
	.align		4
.L_42:
        /*0010*/ 	.word	index@(_Z13gather_kernelIfmEvPKT_PKT0_PS0_mm)
        /*0014*/ 	.word	0x00000000


	//----- nvinfo : EIATTR_REGCOUNT
	.align		4
.L_43:
        /*0018*/ 	.byte	0x04, 0x2f
        /*001a*/ 	.short	(.L_45 - .L_44)
	.align		4
.L_44:
        /*001c*/ 	.word	index@(_Z13gather_kernelI6__halfmEvPKT_PKT0_PS1_mm)
        /*0020*/ 	.word	0x0000001a


	//----- nvinfo : EIATTR_FRAME_SIZE
	.align		4
.L_45:
        /*0024*/ 	.byte	0x04, 0x11
        /*0026*/ 	.short	(.L_47 - .L_46)
	.align		4
.L_46:
        /*0028*/ 	.word	index@(_Z13gather_kernelI6__halfmEvPKT_PKT0_PS1_mm)
        /*002c*/ 	.word	0x00000000


	//----- nvinfo : EIATTR_REGCOUNT
	.align		4
.L_47:
        /*0030*/ 	.byte	0x04, 0x2f
        /*0032*/ 	.short	(.L_49 - .L_48)
	.align		4
.L_48:
        /*0034*/ 	.word	index@(_ZN3cub18CUB_300001_SM_10006detail11EmptyKernelIvEEvv)
        /*0038*/ 	.word	0x00000004


	//----- nvinfo : EIATTR_FRAME_SIZE
	.align		4
.L_49:
        /*003c*/ 	.byte	0x04, 0x11
        /*003e*/ 	.short	(.L_51 - .L_50)
	.align		4
.L_50:
        /*0040*/ 	.word	index@(_ZN3cub18CUB_300001_SM_10006detail11EmptyKernelIvEEvv)
        /*0044*/ 	.word	0x00000000


	//----- nvinfo : EIATTR_MIN_STACK_SIZE
	.align		4
.L_51:
        /*0048*/ 	.byte	0x04, 0x12
        /*004a*/ 	.short	(.L_53 - .L_52)
	.align		4
.L_52:
        /*004c*/ 	.word	index@(_ZN3cub18CUB_300001_SM_10006detail11EmptyKernelIvEEvv)
        /*0050*/ 	.word	0x00000000


	//----- nvinfo : EIATTR_MIN_STACK_SIZE
	.align		4
.L_53:
        /*0054*/ 	.byte	0x04, 0x12
        /*0056*/ 	.short	(.L_55 - .L_54)
	.align		4
.L_54:
        /*0058*/ 	.word	index@(_Z13gather_kernelI6__halfmEvPKT_PKT0_PS1_mm)
        /*005c*/ 	.word	0x00000000


	//----- nvinfo : EIATTR_MIN_STACK_SIZE
	.align		4
.L_55:
        /*0060*/ 	.byte	0x04, 0x12
        /*0062*/ 	.short	(.L_57 - .L_56)
	.align		4
.L_56:
        /*0064*/ 	.word	index@(_Z13gather_kernelIfmEvPKT_PKT0_PS0_mm)
        /*0068*/ 	.word	0x00000000
.L_57:


//--------------------- .nv.compat                --------------------------
	.section	.nv.compat,"",@"SHT_CUDA_COMPAT_INFO"
	.align	4
        /*0000*/ 	.byte	0x02, 0x09, 0x00, 0x00, 0x02, 0x02, 0x01, 0x00, 0x02, 0x05, 0x05, 0x00, 0x03, 0x07, 0x01, 0x01
        /*0010*/ 	.byte	0x02, 0x03, 0x00, 0x00, 0x02, 0x06, 0x01, 0x00, 0x04, 0x0b, 0x08, 0x00, 0x09, 0x00, 0x00, 0x00
        /*0020*/ 	.byte	0x00, 0x00, 0x00, 0x00


//--------------------- .nv.info._ZN3cub18CUB_300001_SM_10006detail11EmptyKernelIvEEvv --------------------------
	.section	.nv.info._ZN3cub18CUB_300001_SM_10006detail11EmptyKernelIvEEvv,"",@"SHT_CUDA_INFO"
	.sectionflags	@""
	.align	4


	//----- nvinfo : EIATTR_CUDA_API_VERSION
	.align		4
        /*0000*/ 	.byte	0x04, 0x37
        /*0002*/ 	.short	(.L_59 - .L_58)
.L_58:
        /*0004*/ 	.word	0x00000082


	//----- nvinfo : EIATTR_SPARSE_MMA_MASK
	.align		4
.L_59:
        /*0008*/ 	.byte	0x03, 0x50
        /*000a*/ 	.short	0x0000


	//----- nvinfo : EIATTR_MAXREG_COUNT
	.align		4
        /*000c*/ 	.byte	0x03, 0x1b
        /*000e*/ 	.short	0x00ff


	//----- nvinfo : EIATTR_MERCURY_ISA_VERSION
	.align		4
        /*0010*/ 	.byte	0x03, 0x5f
        /*0012*/ 	.short	0x0101


	//----- nvinfo : EIATTR_VRC_CTA_INIT_COUNT
	.align		4
        /*0014*/ 	.byte	0x02, 0x4a
	.zero		1
	.zero		1


	//----- nvinfo : EIATTR_EXIT_INSTR_OFFSETS
	.align		4
        /*0018*/ 	.byte	0x04, 0x1c
        /*001a*/ 	.short	(.L_61 - .L_60)


	//   ....[0]....
.L_60:
        /*001c*/ 	.word	0x00000010


	//----- nvinfo : EIATTR_SW_WAR
	.align		4
.L_61:
        /*0020*/ 	.byte	0x04, 0x36
        /*0022*/ 	.short	(.L_63 - .L_62)
.L_62:
        /*0024*/ 	.word	0x00000008
.L_63:


//--------------------- .nv.info._Z13gather_kernelI6__halfmEvPKT_PKT0_PS1_mm --------------------------
	.section	.nv.info._Z13gather_kernelI6__halfmEvPKT_PKT0_PS1_mm,"",@"SHT_CUDA_INFO"
	.sectionflags	@""
	.align	4


	//----- nvinfo : EIATTR_CUDA_API_VERSION
	.align		4
        /*0000*/ 	.byte	0x04, 0x37
        /*0002*/ 	.short	(.L_65 - .L_64)
.L_64:
        /*0004*/ 	.word	0x00000082


	//----- nvinfo : EIATTR_KPARAM_INFO
	.align		4
.L_65:
        /*0008*/ 	.byte	0x04, 0x17
        /*000a*/ 	.short	(.L_67 - .L_66)
.L_66:
        /*000c*/ 	.word	0x00000000
        /*0010*/ 	.short	0x0004
        /*0012*/ 	.short	0x0020
        /*0014*/ 	.byte	0x00, 0xf0, 0x21, 0x00


	//----- nvinfo : EIATTR_KPARAM_INFO
	.align		4
.L_67:
        /*0018*/ 	.byte	0x04, 0x17
        /*001a*/ 	.short	(.L_69 - .L_68)
.L_68:
        /*001c*/ 	.word	0x00000000
        /*0020*/ 	.short	0x0003
        /*0022*/ 	.short	0x0018
        /*0024*/ 	.byte	0x00, 0xf0, 0x21, 0x00


	//----- nvinfo : EIATTR_KPARAM_INFO
	.align		4
.L_69:
        /*0028*/ 	.byte	0x04, 0x17
        /*002a*/ 	.short	(.L_71 - .L_70)
.L_70:
        /*002c*/ 	.word	0x00000000
        /*0030*/ 	.short	0x0002
        /*0032*/ 	.short	0x0010
        /*0034*/ 	.byte	0x00, 0xf5, 0x21, 0x00


	//----- nvinfo : EIATTR_KPARAM_INFO
	.align		4
.L_71:
        /*0038*/ 	.byte	0x04, 0x17
        /*003a*/ 	.short	(.L_73 - .L_72)
.L_72:
        /*003c*/ 	.word	0x00000000
        /*0040*/ 	.short	0x0001
        /*0042*/ 	.short	0x0008
        /*0044*/ 	.byte	0x00, 0xf5, 0x21, 0x00


	//----- nvinfo : EIATTR_KPARAM_INFO
	.align		4
.L_73:
        /*0048*/ 	.byte	0x04, 0x17
        /*004a*/ 	.short	(.L_75 - .L_74)
.L_74:
        /*004c*/ 	.word	0x00000000
        /*0050*/ 	.short	0x0000
        /*0052*/ 	.short	0x0000
        /*0054*/ 	.byte	0x00, 0xf5, 0x21, 0x00


	//----- nvinfo : EIATTR_SPARSE_MMA_MASK
	.align		4
.L_75:
        /*0058*/ 	.byte	0x03, 0x50
        /*005a*/ 	.short	0x0000


	//----- nvinfo : EIATTR_MAXREG_COUNT
	.align		4
        /*005c*/ 	.byte	0x03, 0x1b
        /*005e*/ 	.short	0x00ff


	//----- nvinfo : EIATTR_MERCURY_ISA_VERSION
	.align		4
        /*0060*/ 	.byte	0x03, 0x5f
        /*0062*/ 	.short	0x0101


	//----- nvinfo : EIATTR_VRC_CTA_INIT_COUNT
	.align		4
        /*0064*/ 	.byte	0x02, 0x4a
	.zero		1
	.zero		1


	//----- nvinfo : EIATTR_EXIT_INSTR_OFFSETS
	.align		4
        /*0068*/ 	.byte	0x04, 0x1c
        /*006a*/ 	.short	(.L_77 - .L_76)


	//   ....[0]....
.L_76:
        /*006c*/ 	.word	0x00000100


	//   ....[1]....
        /*0070*/ 	.word	0x00000420


	//   ....[2]....
        /*0074*/ 	.word	0x00000c90


	//   ....[3]....
        /*0078*/ 	.word	0x00000d20


	//----- nvinfo : EIATTR_CRS_STACK_SIZE
	.align		4
.L_77:
        /*007c*/ 	.byte	0x04, 0x1e
        /*007e*/ 	.short	(.L_79 - .L_78)
.L_78:
        /*0080*/ 	.word	0x00000000


	//----- nvinfo : EIATTR_CBANK_PARAM_SIZE
	.align		4
.L_79:
        /*0084*/ 	.byte	0x03, 0x19
        /*0086*/ 	.short	0x0028


	//----- nvinfo : EIATTR_PARAM_CBANK
	.align		4
        /*0088*/ 	.byte	0x04, 0x0a
        /*008a*/ 	.short	(.L_81 - .L_80)
	.align		4
.L_80:
        /*008c*/ 	.word	index@(.nv.constant0._Z13gather_kernelI6__halfmEvPKT_PKT0_PS1_mm)
        /*0090*/ 	.short	0x0380
        /*0092*/ 	.short	0x0028


	//----- nvinfo : EIATTR_SW_WAR
	.align		4
.L_81:
        /*0094*/ 	.byte	0x04, 0x36
        /*0096*/ 	.short	(.L_83 - .L_82)
.L_82:
        /*0098*/ 	.word	0x00000008
.L_83:


//--------------------- .nv.info._Z13gather_kernelIfmEvPKT_PKT0_PS0_mm --------------------------
	.section	.nv.info._Z13gather_kernelIfmEvPKT_PKT0_PS0_mm,"",@"SHT_CUDA_INFO"
	.sectionflags	@""
	.align	4


	//----- nvinfo : EIATTR_CUDA_API_VERSION
	.align		4
        /*0000*/ 	.byte	0x04, 0x37
        /*0002*/ 	.short	(.L_85 - .L_84)
.L_84:
        /*0004*/ 	.word	0x00000082


	//----- nvinfo : EIATTR_KPARAM_INFO
	.align		4
.L_85:
        /*0008*/ 	.byte	0x04, 0x17
        /*000a*/ 	.short	(.L_87 - .L_86)
.L_86:
        /*000c*/ 	.word	0x00000000
        /*0010*/ 	.short	0x0004
        /*0012*/ 	.short	0x0020
        /*0014*/ 	.byte	0x00, 0xf0, 0x21, 0x00


	//----- nvinfo : EIATTR_KPARAM_INFO
	.align		4
.L_87:
        /*0018*/ 	.byte	0x04, 0x17
        /*001a*/ 	.short	(.L_89 - .L_88)
.L_88:
        /*001c*/ 	.word	0x00000000
        /*0020*/ 	.short	0x0003
        /*0022*/ 	.short	0x0018
        /*0024*/ 	.byte	0x00, 0xf0, 0x21, 0x00


	//----- nvinfo : EIATTR_KPARAM_INFO
	.align		4
.L_89:
        /*0028*/ 	.byte	0x04, 0x17
        /*002a*/ 	.short	(.L_91 - .L_90)
.L_90:
        /*002c*/ 	.word	0x00000000
        /*0030*/ 	.short	0x0002
        /*0032*/ 	.short	0x0010
        /*0034*/ 	.byte	0x00, 0xf5, 0x21, 0x00


	//----- nvinfo : EIATTR_KPARAM_INFO
	.align		4
.L_91:
        /*0038*/ 	.byte	0x04, 0x17
        /*003a*/ 	.short	(.L_93 - .L_92)
.L_92:
        /*003c*/ 	.word	0x00000000
        /*0040*/ 	.short	0x0001
        /*0042*/ 	.short	0x0008
        /*0044*/ 	.byte	0x00, 0xf5, 0x21, 0x00


	//----- nvinfo : EIATTR_KPARAM_INFO
	.align		4
.L_93:
        /*0048*/ 	.byte	0x04, 0x17
        /*004a*/ 	.short	(.L_95 - .L_94)
.L_94:
        /*004c*/ 	.word	0x00000000
        /*0050*/ 	.short	0x0000
        /*0052*/ 	.short	0x0000
        /*0054*/ 	.byte	0x00, 0xf5, 0x21, 0x00


	//----- nvinfo : EIATTR_SPARSE_MMA_MASK
	.align		4
.L_95:
        /*0058*/ 	.byte	0x03, 0x50
        /*005a*/ 	.short	0x0000


	//----- nvinfo : EIATTR_MAXREG_COUNT
	.align		4
        /*005c*/ 	.byte	0x03, 0x1b
        /*005e*/ 	.short	0x00ff


	//----- nvinfo : EIATTR_MERCURY_ISA_VERSION
	.align		4
        /*0060*/ 	.byte	0x03, 0x5f
        /*0062*/ 	.short	0x0101


	//----- nvinfo : EIATTR_VRC_CTA_INIT_COUNT
	.align		4
        /*0064*/ 	.byte	0x02, 0x4a
	.zero		1
	.zero		1


	//----- nvinfo : EIATTR_EXIT_INSTR_OFFSETS
	.align		4
        /*0068*/ 	.byte	0x04, 0x1c
        /*006a*/ 	.short	(.L_97 - .L_96)


	//   ....[0]....
.L_96:
        /*006c*/ 	.word	0x00000100


	//   ....[1]....
        /*0070*/ 	.word	0x00000420


	//   ....[2]....
        /*0074*/ 	.word	0x00000c90


	//   ....[3]....
        /*0078*/ 	.word	0x00000d20


	//----- nvinfo : EIATTR_CRS_STACK_SIZE
	.align		4
.L_97:
        /*007c*/ 	.byte	0x04, 0x1e
        /*007e*/ 	.short	(.L_99 - .L_98)
.L_98:
        /*0080*/ 	.word	0x00000000


	//----- nvinfo : EIATTR_CBANK_PARAM_SIZE
	.align		4
.L_99:
        /*0084*/ 	.byte	0x03, 0x19
        /*0086*/ 	.short	0x0028


	//----- nvinfo : EIATTR_PARAM_CBANK
	.align		4
        /*0088*/ 	.byte	0x04, 0x0a
        /*008a*/ 	.short	(.L_101 - .L_100)
	.align		4
.L_100:
        /*008c*/ 	.word	index@(.nv.constant0._Z13gather_kernelIfmEvPKT_PKT0_PS0_mm)
        /*0090*/ 	.short	0x0380
        /*0092*/ 	.short	0x0028


	//----- nvinfo : EIATTR_SW_WAR
	.align		4
.L_101:
        /*0094*/ 	.byte	0x04, 0x36
        /*0096*/ 	.short	(.L_103 - .L_102)
.L_102:
        /*0098*/ 	.word	0x00000008
.L_103:


//--------------------- .nv.callgraph             --------------------------
	.section	.nv.callgraph,"",@"SHT_CUDA_CALLGRAPH"
	.align	4
	.sectionentsize	8
	.align		4
        /*0000*/ 	.word	0x00000000
	.align		4
        /*0004*/ 	.word	0xffffffff
	.align		4
        /*0008*/ 	.word	0x00000000
	.align		4
        /*000c*/ 	.word	0xfffffffe
	.align		4
        /*0010*/ 	.word	0x00000000
	.align		4
        /*0014*/ 	.word	0xfffffffd
	.align		4
        /*0018*/ 	.word	0x00000000
	.align		4
        /*001c*/ 	.word	0xfffffffc


//--------------------- .nv.constant4             --------------------------
	.section	.nv.constant4,"a",@progbits
	.align	8
	.align		8
.nv.constant4:
        /*0000*/ 	.dword	_ZN34_INTERNAL_f4e02501_4_k_cu_c930f3dd4cuda3std3__45__cpo5beginE
	.align		8
        /*0008*/ 	.dword	_ZN34_INTERNAL_f4e02501_4_k_cu_c930f3dd4cuda3std3__45__cpo3endE
	.align		8
        /*0010*/ 	.dword	_ZN34_INTERNAL_f4e02501_4_k_cu_c930f3dd4cuda3std3__45__cpo6cbeginE
	.align		8
        /*0018*/ 	.dword	_ZN34_INTERNAL_f4e02501_4_k_cu_c930f3dd4cuda3std3__45__cpo4cendE
	.align		8
        /*0020*/ 	.dword	_ZN34_INTERNAL_f4e02501_4_k_cu_c930f3dd4cuda3std3__45__cpo6rbeginE
	.align		8
        /*0028*/ 	.dword	_ZN34_INTERNAL_f4e02501_4_k_cu_c930f3dd4cuda3std3__45__cpo4rendE
	.align		8
        /*0030*/ 	.dword	_ZN34_INTERNAL_f4e02501_4_k_cu_c930f3dd4cuda3std3__45__cpo7crbeginE
	.align		8
        /*0038*/ 	.dword	_ZN34_INTERNAL_f4e02501_4_k_cu_c930f3dd4cuda3std3__45__cpo5crendE
	.align		8
        /*0040*/ 	.dword	_ZN34_INTERNAL_f4e02501_4_k_cu_c930f3dd4cuda3std3__436_GLOBAL__N__f4e02501_4_k_cu_c930f3dd6ignoreE
	.align		8
        /*0048*/ 	.dword	_ZN34_INTERNAL_f4e02501_4_k_cu_c930f3dd4cuda3std3__419piecewise_constructE
	.align		8
        /*0050*/ 	.dword	_ZN34_INTERNAL_f4e02501_4_k_cu_c930f3dd4cuda3std3__48in_placeE
	.align		8
        /*0058*/ 	.dword	_ZN34_INTERNAL_f4e02501_4_k_cu_c930f3dd4cuda3std3__420unreachable_sentinelE
	.align		8
        /*0060*/ 	.dword	_ZN34_INTERNAL_f4e02501_4_k_cu_c930f3dd4cuda3std3__47nulloptE
	.align		8
        /*0068*/ 	.dword	_ZN34_INTERNAL_f4e02501_4_k_cu_c930f3dd4cuda3std3__48unexpectE
	.align		8
        /*0070*/ 	.dword	_ZN34_INTERNAL_f4e02501_4_k_cu_c930f3dd4cuda3std6ranges3__45__cpo4swapE
	.align		8
        /*0078*/ 	.dword	_ZN34_INTERNAL_f4e02501_4_k_cu_c930f3dd4cuda3std6ranges3__45__cpo9iter_moveE
	.align		8
        /*0080*/ 	.dword	_ZN34_INTERNAL_f4e02501_4_k_cu_c930f3dd4cuda3std6ranges3__45__cpo5beginE
	.align		8
        /*0088*/ 	.dword	_ZN34_INTERNAL_f4e02501_4_k_cu_c930f3dd4cuda3std6ranges3__45__cpo3endE
	.align		8
        /*0090*/ 	.dword	_ZN34_INTERNAL_f4e02501_4_k_cu_c930f3dd4cuda3std6ranges3__45__cpo6cbeginE
	.align		8
        /*0098*/ 	.dword	_ZN34_INTERNAL_f4e02501_4_k_cu_c930f3dd4cuda3std6ranges3__45__cpo4cendE
	.align		8
        /*00a0*/ 	.dword	_ZN34_INTERNAL_f4e02501_4_k_cu_c930f3dd4cuda3std6ranges3__45__cpo7advanceE
	.align		8
        /*00a8*/ 	.dword	_ZN34_INTERNAL_f4e02501_4_k_cu_c930f3dd4cuda3std6ranges3__45__cpo9iter_swapE
	.align		8
        /*00b0*/ 	.dword	_ZN34_INTERNAL_f4e02501_4_k_cu_c930f3dd4cuda3std6ranges3__45__cpo4nextE
	.align		8
        /*00b8*/ 	.dword	_ZN34_INTERNAL_f4e02501_4_k_cu_c930f3dd4cuda3std6ranges3__45__cpo4prevE
	.align		8
        /*00c0*/ 	.dword	_ZN34_INTERNAL_f4e02501_4_k_cu_c930f3dd4cuda3std6ranges3__45__cpo4dataE
	.align		8
        /*00c8*/ 	.dword	_ZN34_INTERNAL_f4e02501_4_k_cu_c930f3dd4cuda3std6ranges3__45__cpo5cdataE
	.align		8
        /*00d0*/ 	.dword	_ZN34_INTERNAL_f4e02501_4_k_cu_c930f3dd4cuda3std6ranges3__45__cpo4sizeE
	.align		8
        /*00d8*/ 	.dword	_ZN34_INTERNAL_f4e02501_4_k_cu_c930f3dd4cuda3std6ranges3__45__cpo5ssizeE
	.align		8
        /*00e0*/ 	.dword	_ZN34_INTERNAL_f4e02501_4_k_cu_c930f3dd4cuda3std6ranges3__45__cpo8distanceE
	.align		8
        /*00e8*/ 	.dword	_ZN34_INTERNAL_f4e02501_4_k_cu_c930f3dd6thrust24THRUST_300001_SM_1000_NS6system6detail10sequential3seqE
	.align		8
        /*00f0*/ 	.dword	_ZN34_INTERNAL_f4e02501_4_k_cu_c930f3dd6thrust24THRUST_300001_SM_1000_NS12placeholders2_1E
	.align		8
        /*00f8*/ 	.dword	_ZN34_INTERNAL_f4e02501_4_k_cu_c930f3dd6thrust24THRUST_300001_SM_1000_NS12placeholders2_2E
	.align		8
        /*0100*/ 	.dword	_ZN34_INTERNAL_f4e02501_4_k_cu_c930f3dd6thrust24THRUST_300001_SM_1000_NS12placeholders2_3E
	.align		8
        /*0108*/ 	.dword	_ZN34_INTERNAL_f4e02501_4_k_cu_c930f3dd6thrust24THRUST_300001_SM_1000_NS12placeholders2_4E
	.align		8
        /*0110*/ 	.dword	_ZN34_INTERNAL_f4e02501_4_k_cu_c930f3dd6thrust24THRUST_300001_SM_1000_NS12placeholders2_5E
	.align		8
        /*0118*/ 	.dword	_ZN34_INTERNAL_f4e02501_4_k_cu_c930f3dd6thrust24THRUST_300001_SM_1000_NS12placeholders2_6E
	.align		8
        /*0120*/ 	.dword	_ZN34_INTERNAL_f4e02501_4_k_cu_c930f3dd6thrust24THRUST_300001_SM_1000_NS12placeholders2_7E
	.align		8
        /*0128*/ 	.dword	_ZN34_INTERNAL_f4e02501_4_k_cu_c930f3dd6thrust24THRUST_300001_SM_1000_NS12placeholders2_8E
	.align		8
        /*0130*/ 	.dword	_ZN34_INTERNAL_f4e02501_4_k_cu_c930f3dd6thrust24THRUST_300001_SM_1000_NS12placeholders2_9E
	.align		8
        /*0138*/ 	.dword	_ZN34_INTERNAL_f4e02501_4_k_cu_c930f3dd6thrust24THRUST_300001_SM_1000_NS12placeholders3_10E


//--------------------- .text._ZN3cub18CUB_300001_SM_10006detail11EmptyKernelIvEEvv --------------------------
	.section	.text._ZN3cub18CUB_300001_SM_10006detail11EmptyKernelIvEEvv,"ax",@progbits
	.align	128
        .global         _ZN3cub18CUB_300001_SM_10006detail11EmptyKernelIvEEvv
        .type           _ZN3cub18CUB_300001_SM_10006detail11EmptyKernelIvEEvv,@function
        .size           _ZN3cub18CUB_300001_SM_10006detail11EmptyKernelIvEEvv,(.L_x_19 - _ZN3cub18CUB_300001_SM_10006detail11EmptyKernelIvEEvv)
        .other          _ZN3cub18CUB_300001_SM_10006detail11EmptyKernelIvEEvv,@"STO_CUDA_ENTRY STV_DEFAULT"
_ZN3cub18CUB_300001_SM_10006detail11EmptyKernelIvEEvv:
.text._ZN3cub18CUB_300001_SM_10006detail11EmptyKernelIvEEvv:
[----:B------:R-:W-:Y:S01]  /*0000*/  LDC R1, c[0x0][0x37c] ;  /* 0x0000df00ff017b82 */ /* 0x000fe20000000800 */
[----:B------:R-:W-:Y:S05]  /*0010*/  EXIT ;  /* 0x000000000000794d */ /* 0x000fea0003800000 */
.L_x_0:
[----:B------:R-:W-:-:S00]  /*0020*/  BRA `(.L_x_0) ;  /* 0xfffffffc00fc7947 */ /* 0x000fc0000383ffff */
[----:B------:R-:W-:-:S00]  /*0030*/  NOP ;  /* 0x0000000000007918 */ /* 0x000fc00000000000 */
        /* <DEDUP_REMOVED lines=12> */
.L_x_19:


//--------------------- .text._Z13gather_kernelI6__halfmEvPKT_PKT0_PS1_mm --------------------------
	.section	.text._Z13gather_kernelI6__halfmEvPKT_PKT0_PS1_mm,"ax",@progbits
	.align	128
        .global         _Z13gather_kernelI6__halfmEvPKT_PKT0_PS1_mm
        .type           _Z13gather_kernelI6__halfmEvPKT_PKT0_PS1_mm,@function
        .size           _Z13gather_kernelI6__halfmEvPKT_PKT0_PS1_mm,(.L_x_20 - _Z13gather_kernelI6__halfmEvPKT_PKT0_PS1_mm)
        .other          _Z13gather_kernelI6__halfmEvPKT_PKT0_PS1_mm,@"STO_CUDA_ENTRY STV_DEFAULT"
_Z13gather_kernelI6__halfmEvPKT_PKT0_PS1_mm:
.text._Z13gather_kernelI6__halfmEvPKT_PKT0_PS1_mm:
[----:B------:R-:W-:Y:S01]  /*0000*/  LDC R1, c[0x0][0x37c] ;  /* 0x0000df00ff017b82 */ /* 0x000fe20000000800 */
[----:B------:R-:W0:Y:S07]  /*0010*/  S2R R5, SR_CTAID.X ;  /* 0x0000000000057919 */ /* 0x000e2e0000002500 */
[----:B------:R-:W0:Y:S01]  /*0020*/  LDC.64 R8, c[0x0][0x388] ;  /* 0x0000e200ff087b82 */ /* 0x000e220000000a00 */
[----:B------:R-:W1:Y:S01]  /*0030*/  LDCU.64 UR4, c[0x0][0x358] ;  /* 0x00006b00ff0477ac */ /* 0x000e620008000a00 */
[----:B------:R-:W2:Y:S06]  /*0040*/  S2R R11, SR_TID.X ;  /* 0x00000000000b7919 */ /* 0x000eac0000002100 */
[----:B------:R-:W2:Y:S08]  /*0050*/  LDC.64 R2, c[0x0][0x398] ;  /* 0x0000e600ff027b82 */ /* 0x000eb00000000a00 */
[----:B------:R-:W3:Y:S08]  /*0060*/  S2UR UR6, SR_CTAID.Y ;  /* 0x00000000000679c3 */ /* 0x000ef00000002600 */
[----:B------:R-:W4:Y:S01]  /*0070*/  LDC.64 R12, c[0x0][0x3a0] ;  /* 0x0000e800ff0c7b82 */ /* 0x000f220000000a00 */
[----:B0-----:R-:W-:-:S05]  /*0080*/  IMAD.WIDE.U32 R8, R5, 0x8, R8 ;  /* 0x0000000805087825 */ /* 0x001fca00078e0008 */
[----:B-1----:R-:W4:Y:S02]  /*0090*/  LDG.E.64 R6, desc[UR4][R8.64] ;  /* 0x0000000408067981 */ /* 0x002f24000c1e1b00 */
[----:B------:R-:W3:Y:S01]  /*00a0*/  LDC R4, c[0x0][0x370] ;  /* 0x0000dc00ff047b82 */ /* 0x000ee20000000800 */
[----:B--2---:R-:W-:-:S04]  /*00b0*/  ISETP.GE.U32.AND P0, PT, R11, R2, PT ;  /* 0x000000020b00720c */ /* 0x004fc80003f06070 */
[----:B------:R-:W-:Y:S01]  /*00c0*/  ISETP.GE.U32.AND.EX P0, PT, RZ, R3, PT, P0 ;  /* 0x00000003ff00720c */ /* 0x000fe20003f06100 */
[----:B---3--:R-:W-:Y:S02]  /*00d0*/  IMAD R4, R4, UR6, R5 ;  /* 0x0000000604047c24 */ /* 0x008fe4000f8e0205 */
[----:B----4-:R-:W-:-:S04]  /*00e0*/  IMAD.WIDE.U32 R6, R12, UR6, R6 ;  /* 0x000000060c067c25 */ /* 0x010fc8000f8e0006 */
[----:B------:R-:W-:-:S06]  /*00f0*/  IMAD R13, R13, UR6, R7 ;  /* 0x000000060d0d7c24 */ /* 0x000fcc000f8e0207 */
[----:B------:R-:W-:Y:S05]  /*0100*/  @P0 EXIT ;  /* 0x000000000000094d */ /* 0x000fea0003800000 */
[----:B------:R-:W-:Y:S01]  /*0110*/  IMAD.MOV.U32 R5, RZ, RZ, R11 ;  /* 0x000000ffff057224 */ /* 0x000fe200078e000b */
[----:B------:R-:W-:Y:S01]  /*0120*/  BSSY.RECONVERGENT B0, `(.L_x_1) ;  /* 0x000002f000007945 */ /* 0x000fe20003800200 */
[----:B------:R-:W-:-:S03]  /*0130*/  IMAD.MOV.U32 R0, RZ, RZ, RZ ;  /* 0x000000ffff007224 */ /* 0x000fc600078e00ff */
[----:B------:R-:W-:Y:S02]  /*0140*/  LOP3.LUT R9, RZ, R5, RZ, 0x33, !PT ;  /* 0x00000005ff097212 */ /* 0x000fe400078e33ff */
[----:B------:R-:W-:Y:S02]  /*0150*/  LOP3.LUT R8, RZ, R0, RZ, 0x33, !PT ;  /* 0x00000000ff087212 */ /* 0x000fe400078e33ff */
[----:B------:R-:W-:-:S04]  /*0160*/  IADD3 R9, P0, PT, R9, R2, RZ ;  /* 0x0000000209097210 */ /* 0x000fc80007f1e0ff */
[C---:B------:R-:W-:Y:S01]  /*0170*/  LOP3.LUT R10, R9.reuse, 0x180, RZ, 0xc0, !PT ;  /* 0x00000180090a7812 */ /* 0x040fe200078ec0ff */
[----:B------:R-:W-:Y:S01]  /*0180*/  IMAD.X R16, R8, 0x1, R3, P0 ;  /* 0x0000000108107824 */ /* 0x000fe200000e0603 */
[----:B------:R-:W-:Y:S02]  /*0190*/  ISETP.GE.U32.AND P0, PT, R9, 0x180, PT ;  /* 0x000001800900780c */ /* 0x000fe40003f06070 */
[----:B------:R-:W-:Y:S02]  /*01a0*/  ISETP.NE.U32.AND P1, PT, R10, 0x180, PT ;  /* 0x000001800a00780c */ /* 0x000fe40003f25070 */
[----:B------:R-:W-:Y:S02]  /*01b0*/  ISETP.GE.U32.AND.EX P0, PT, R16, RZ, PT, P0 ;  /* 0x000000ff1000720c */ /* 0x000fe40003f06100 */
[----:B------:R-:W-:-:S13]  /*01c0*/  ISETP.NE.AND.EX P1, PT, RZ, RZ, PT, P1 ;  /* 0x000000ffff00720c */ /* 0x000fda0003f25310 */
[----:B------:R-:W-:Y:S05]  /*01d0*/  @!P1 BRA `(.L_x_2) ;  /* 0x00000000008c9947 */ /* 0x000fea0003800000 */
[----:B------:R-:W0:Y:S01]  /*01e0*/  LDCU.64 UR6, c[0x0][0x380] ;  /* 0x00007000ff0677ac */ /* 0x000e220008000a00 */
[----:B------:R-:W-:Y:S01]  /*01f0*/  SHF.R.U64 R16, R9, 0x7, R16 ;  /* 0x0000000709107819 */ /* 0x000fe20000001210 */
[----:B------:R-:W-:Y:S01]  /*0200*/  IMAD R8, R13, R2, RZ ;  /* 0x000000020d087224 */ /* 0x000fe200078e02ff */
[----:B------:R-:W1:Y:S01]  /*0210*/  LDCU.64 UR8, c[0x0][0x390] ;  /* 0x00007200ff0877ac */ /* 0x000e620008000a00 */
[----:B------:R-:W-:Y:S02]  /*0220*/  IMAD.MOV.U32 R10, RZ, RZ, R5 ;  /* 0x000000ffff0a7224 */ /* 0x000fe400078e0005 */
[----:B------:R-:W-:Y:S02]  /*0230*/  IMAD.MOV.U32 R11, RZ, RZ, R0 ;  /* 0x000000ffff0b7224 */ /* 0x000fe400078e0000 */
[----:B------:R-:W-:Y:S02]  /*0240*/  VIADD R16, R16, 0x1 ;  /* 0x0000000110107836 */ /* 0x000fe40000000000 */
[----:B------:R-:W-:-:S02]  /*0250*/  IMAD R17, R6, R3, R8 ;  /* 0x0000000306117224 */ /* 0x000fc400078e0208 */
[----:B------:R-:W-:Y:S01]  /*0260*/  IMAD.WIDE.U32 R8, R6, R2, R10 ;  /* 0x0000000206087225 */ /* 0x000fe200078e000a */
[----:B------:R-:W-:-:S03]  /*0270*/  LOP3.LUT R16, R16, 0x3, RZ, 0xc0, !PT ;  /* 0x0000000310107812 */ /* 0x000fc600078ec0ff */
[----:B------:R-:W-:Y:S01]  /*0280*/  IMAD.WIDE.U32 R10, R4, R2, R10 ;  /* 0x00000002040a7225 */ /* 0x000fe200078e000a */
[----:B0-----:R-:W-:Y:S02]  /*0290*/  LEA R14, P1, R8, UR6, 0x1 ;  /* 0x00000006080e7c11 */ /* 0x001fe4000f8208ff */
[----:B------:R-:W-:Y:S01]  /*02a0*/  LEA R5, P3, R16, R5, 0x7 ;  /* 0x0000000510057211 */ /* 0x000fe200078638ff */
[----:B------:R-:W-:Y:S01]  /*02b0*/  IMAD.IADD R17, R9, 0x1, R17 ;  /* 0x0000000109117824 */ /* 0x000fe200078e0211 */
[----:B-1----:R-:W-:Y:S01]  /*02c0*/  LEA R12, P2, R10, UR8, 0x1 ;  /* 0x000000080a0c7c11 */ /* 0x002fe2000f8408ff */
[----:B------:R-:W-:Y:S02]  /*02d0*/  IMAD R15, R4, R3, R11 ;  /* 0x00000003040f7224 */ /* 0x000fe400078e020b */
[----:B------:R-:W-:Y:S01]  /*02e0*/  IMAD.MOV.U32 R19, RZ, RZ, RZ ;  /* 0x000000ffff137224 */ /* 0x000fe200078e00ff */
[----:B------:R-:W-:Y:S02]  /*02f0*/  LEA.HI.X R17, R8, UR7, R17, 0x1, P1 ;  /* 0x0000000708117c11 */ /* 0x000fe400088f0c11 */
[----:B------:R-:W-:-:S02]  /*0300*/  LEA.HI.X R15, R10, UR9, R15, 0x1, P2 ;  /* 0x000000090a0f7c11 */ /* 0x000fc400090f0c0f */
[----:B------:R-:W-:-:S07]  /*0310*/  LEA.HI.X R0, R16, R0, R19, 0x7, P3 ;  /* 0x0000000010007211 */ /* 0x000fce00018f3c13 */
.L_x_3:
[----:B0-----:R-:W-:Y:S02]  /*0320*/  IMAD.MOV.U32 R8, RZ, RZ, R14 ;  /* 0x000000ffff087224 */ /* 0x001fe400078e000e */
[----:B------:R-:W-:-:S05]  /*0330*/  IMAD.MOV.U32 R9, RZ, RZ, R17 ;  /* 0x000000ffff097224 */ /* 0x000fca00078e0011 */
[----:B------:R0:W2:Y:S01]  /*0340*/  LDG.E.U16 R11, desc[UR4][R8.64] ;  /* 0x00000004080b7981 */ /* 0x0000a2000c1e1500 */
[----:B------:R-:W-:Y:S02]  /*0350*/  IADD3 R16, P1, PT, R16, -0x1, RZ ;  /* 0xffffffff10107810 */ /* 0x000fe40007f3e0ff */
[----:B------:R-:W-:Y:S02]  /*0360*/  IADD3 R14, P2, PT, R14, 0x100, RZ ;  /* 0x000001000e0e7810 */ /* 0x000fe40007f5e0ff */
[----:B------:R-:W-:Y:S02]  /*0370*/  IADD3.X R19, PT, PT, R19, -0x1, RZ, P1, !PT ;  /* 0xffffffff13137810 */ /* 0x000fe40000ffe4ff */
[----:B------:R-:W-:Y:S01]  /*0380*/  ISETP.NE.U32.AND P1, PT, R16, RZ, PT ;  /* 0x000000ff1000720c */ /* 0x000fe20003f25070 */
[----:B------:R-:W-:Y:S02]  /*0390*/  IMAD.X R17, RZ, RZ, R17, P2 ;  /* 0x000000ffff117224 */ /* 0x000fe400010e0611 */
[----:B0-----:R-:W-:Y:S01]  /*03a0*/  IMAD.MOV.U32 R8, RZ, RZ, R12 ;  /* 0x000000ffff087224 */ /* 0x001fe200078e000c */
[----:B------:R-:W-:Y:S01]  /*03b0*/  ISETP.NE.AND.EX P1, PT, R19, RZ, PT, P1 ;  /* 0x000000ff1300720c */ /* 0x000fe20003f25310 */
[----:B------:R-:W-:Y:S01]  /*03c0*/  IMAD.MOV.U32 R9, RZ, RZ, R15 ;  /* 0x000000ffff097224 */ /* 0x000fe200078e000f */
[----:B------:R-:W-:-:S05]  /*03d0*/  IADD3 R12, P3, PT, R12, 0x100, RZ ;  /* 0x000001000c0c7810 */ /* 0x000fca0007f7e0ff */
[----:B------:R-:W-:Y:S01]  /*03e0*/  IMAD.X R15, RZ, RZ, R15, P3 ;  /* 0x000000ffff0f7224 */ /* 0x000fe200018e060f */
[----:B--2---:R0:W-:Y:S05]  /*03f0*/  STG.E.U16 desc[UR4][R8.64], R11 ;  /* 0x0000000b08007986 */ /* 0x0041ea000c101504 */
[----:B------:R-:W-:Y:S05]  /*0400*/  @P1 BRA `(.L_x_3) ;  /* 0xfffffffc00c41947 */ /* 0x000fea000383ffff */
.L_x_2:
[----:B------:R-:W-:Y:S05]  /*0410*/  BSYNC.RECONVERGENT B0 ;  /* 0x0000000000007941 */ /* 0x000fea0003800200 */
.L_x_1:
[----:B------:R-:W-:Y:S05]  /*0420*/  @!P0 EXIT ;  /* 0x000000000000894d */ /* 0x000fea0003800000 */
[----:B------:R-:W1:Y:S01]  /*0430*/  LDCU.64 UR6, c[0x0][0x380] ;  /* 0x00007000ff0677ac */ /* 0x000e620008000a00 */
[-C--:B------:R-:W-:Y:S01]  /*0440*/  IMAD R13, R13, R2.reuse, RZ ;  /* 0x000000020d0d7224 */ /* 0x080fe200078e02ff */
[-C--:B------:R-:W-:Y:S01]  /*0450*/  ISETP.GE.U32.AND P0, PT, R5, R2.reuse, PT ;  /* 0x000000020500720c */ /* 0x080fe20003f06070 */
[----:B0-----:R-:W-:Y:S02]  /*0460*/  IMAD.MOV.U32 R8, RZ, RZ, R5 ;  /* 0x000000ffff087224 */ /* 0x001fe400078e0005 */
[----:B------:R-:W-:Y:S01]  /*0470*/  IMAD.MOV.U32 R9, RZ, RZ, R0 ;  /* 0x000000ffff097224 */ /* 0x000fe200078e0000 */
[-C--:B------:R-:W-:Y:S01]  /*0480*/  ISETP.GE.U32.AND.EX P0, PT, R0, R3.reuse, PT, P0 ;  /* 0x000000030000720c */ /* 0x080fe20003f06100 */
[C---:B------:R-:W-:Y:S02]  /*0490*/  IMAD R13, R6.reuse, R3, R13 ;  /* 0x00000003060d7224 */ /* 0x040fe400078e020d */
[----:B------:R-:W-:-:S04]  /*04a0*/  IMAD.WIDE.U32 R6, R6, R2, R8 ;  /* 0x0000000206067225 */ /* 0x000fc800078e0008 */
[----:B------:R-:W-:Y:S01]  /*04b0*/  IMAD.IADD R13, R7, 0x1, R13 ;  /* 0x00000001070d7824 */ /* 0x000fe200078e020d */
[----:B-1----:R-:W-:-:S04]  /*04c0*/  LEA R7, P1, R6, UR6, 0x1 ;  /* 0x0000000606077c11 */ /* 0x002fc8000f8208ff */
[----:B------:R-:W-:Y:S01]  /*04d0*/  LEA.HI.X R13, R6, UR7, R13, 0x1, P1 ;  /* 0x00000007060d7c11 */ /* 0x000fe200088f0c0d */
[----:B------:R-:W0:Y:S01]  /*04e0*/  LDCU.64 UR6, c[0x0][0x390] ;  /* 0x00007200ff0677ac */ /* 0x000e220008000a00 */
[----:B------:R-:W-:-:S05]  /*04f0*/  IADD3 R6, P1, PT, R7, 0x200, RZ ;  /* 0x0000020007067810 */ /* 0x000fca0007f3e0ff */
[----:B------:R-:W-:-:S05]  /*0500*/  IMAD.X R7, RZ, RZ, R13, P1 ;  /* 0x000000ffff077224 */ /* 0x000fca00008e060d */
[----:B------:R-:W2:Y:S01]  /*0510*/  @P0 LDG.E.U16 R11, desc[UR4][R6.64+-0x200] ;  /* 0xfffe0004060b0981 */ /* 0x000ea2000c1e1500 */
[----:B------:R-:W-:-:S04]  /*0520*/  IMAD.WIDE.U32 R8, R4, R2, R8 ;  /* 0x0000000204087225 */ /* 0x000fc800078e0008 */
[----:B------:R-:W-:Y:S01]  /*0530*/  IMAD R9, R4, R3, R9 ;  /* 0x0000000304097224 */ /* 0x000fe200078e0209 */
[----:B0-----:R-:W-:-:S04]  /*0540*/  LEA R4, P1, R8, UR6, 0x1 ;  /* 0x0000000608047c11 */ /* 0x001fc8000f8208ff */
[----:B------:R-:W-:Y:S02]  /*0550*/  LEA.HI.X R9, R8, UR7, R9, 0x1, P1 ;  /* 0x0000000708097c11 */ /* 0x000fe400088f0c09 */
[----:B------:R-:W-:-:S05]  /*0560*/  IADD3 R8, P1, PT, R4, 0x200, RZ ;  /* 0x0000020004087810 */ /* 0x000fca0007f3e0ff */
[----:B------:R-:W-:-:S05]  /*0570*/  IMAD.X R9, RZ, RZ, R9, P1 ;  /* 0x000000ffff097224 */ /* 0x000fca00008e0609 */
[----:B--2---:R0:W-:Y:S04]  /*0580*/  @P0 STG.E.U16 desc[UR4][R8.64+-0x200], R11 ;  /* 0xfffe000b08000986 */ /* 0x0041e8000c101504 */
[----:B------:R-:W2:Y:S04]  /*0590*/  @P0 LDG.E.U16 R13, desc[UR4][R6.64+-0x100] ;  /* 0xffff0004060d0981 */ /* 0x000ea8000c1e1500 */
[----:B--2---:R1:W-:Y:S04]  /*05a0*/  @P0 STG.E.U16 desc[UR4][R8.64+-0x100], R13 ;  /* 0xffff000d08000986 */ /* 0x0043e8000c101504 */
[----:B------:R-:W2:Y:S01]  /*05b0*/  @P0 LDG.E.U16 R15, desc[UR4][R6.64] ;  /* 0x00000004060f0981 */ /* 0x000ea2000c1e1500 */
[----:B------:R-:W-:-:S04]  /*05c0*/  @P0 IADD3 R5, P1, PT, R5, 0x200, RZ ;  /* 0x0000020005050810 */ /* 0x000fc80007f3e0ff */
[CC--:B------:R-:W-:Y:S01]  /*05d0*/  IADD3 R4, P3, PT, -R5.reuse, R2.reuse, RZ ;  /* 0x0000000205047210 */ /* 0x0c0fe20007f7e1ff */
[----:B------:R-:W-:Y:S01]  /*05e0*/  @P0 IMAD.X R0, RZ, RZ, R0, P1 ;  /* 0x000000ffff000224 */ /* 0x000fe200008e0600 */
[----:B------:R-:W-:Y:S02]  /*05f0*/  ISETP.GE.U32.AND P2, PT, R5, R2, PT ;  /* 0x000000020500720c */ /* 0x000fe40003f46070 */
[----:B------:R-:W-:Y:S01]  /*0600*/  ISETP.LE.U32.AND P1, PT, R4, 0x600, PT ;  /* 0x000006000400780c */ /* 0x000fe20003f23070 */
[----:B0-----:R-:W-:Y:S01]  /*0610*/  IMAD.X R11, R3, 0x1, ~R0, P3 ;  /* 0x00000001030b7824 */ /* 0x001fe200018e0e00 */
[----:B------:R-:W-:Y:S01]  /*0620*/  ISETP.GE.U32.AND.EX P2, PT, R0, R3, PT, P2 ;  /* 0x000000030000720c */ /* 0x000fe20003f46120 */
[----:B--2---:R-:W-:Y:S04]  /*0630*/  @P0 STG.E.U16 desc[UR4][R8.64], R15 ;  /* 0x0000000f08000986 */ /* 0x004fe8000c101504 */
[----:B------:R0:W2:Y:S01]  /*0640*/  @P0 LDG.E.U16 R17, desc[UR4][R6.64+0x100] ;  /* 0x0001000406110981 */ /* 0x0000a2000c1e1500 */
[----:B------:R-:W-:Y:S01]  /*0650*/  ISETP.LE.U32.OR.EX P1, PT, R11, RZ, P2, P1 ;  /* 0x000000ff0b00720c */ /* 0x000fe20001723510 */
[----:B------:R-:W-:Y:S01]  /*0660*/  BSSY.RECONVERGENT B0, `(.L_x_4) ;  /* 0x000003c000007945 */ /* 0x000fe20003800200 */
[----:B------:R-:W-:-:S02]  /*0670*/  @P0 IADD3 R4, P4, PT, R6, 0x400, RZ ;  /* 0x0000040006040810 */ /* 0x000fc40007f9e0ff */
[----:B------:R-:W-:-:S03]  /*0680*/  @P0 IADD3 R10, P3, PT, R8, 0x400, RZ ;  /* 0x00000400080a0810 */ /* 0x000fc60007f7e0ff */
[----:B------:R-:W-:Y:S02]  /*0690*/  @P0 IMAD.X R11, RZ, RZ, R7, P4 ;  /* 0x000000ffff0b0224 */ /* 0x000fe400020e0607 */
[----:B-1----:R-:W-:Y:S02]  /*06a0*/  @P0 IMAD.X R13, RZ, RZ, R9, P3 ;  /* 0x000000ffff0d0224 */ /* 0x002fe400018e0609 */
[----:B0-----:R-:W-:Y:S02]  /*06b0*/  @P0 IMAD.MOV.U32 R6, RZ, RZ, R4 ;  /* 0x000000ffff060224 */ /* 0x001fe400078e0004 */
[----:B------:R-:W-:Y:S01]  /*06c0*/  @P0 IMAD.MOV.U32 R7, RZ, RZ, R11 ;  /* 0x000000ffff070224 */ /* 0x000fe200078e000b */
[----:B--2---:R0:W-:Y:S02]  /*06d0*/  @P0 STG.E.U16 desc[UR4][R8.64+0x100], R17 ;  /* 0x0001001108000986 */ /* 0x0041e4000c101504 */
[----:B0-----:R-:W-:Y:S02]  /*06e0*/  @P0 IMAD.MOV.U32 R8, RZ, RZ, R10 ;  /* 0x000000ffff080224 */ /* 0x001fe400078e000a */
[----:B------:R-:W-:Y:S01]  /*06f0*/  @P0 IMAD.MOV.U32 R9, RZ, RZ, R13 ;  /* 0x000000ffff090224 */ /* 0x000fe200078e000d */
[----:B------:R-:W-:Y:S01]  /*0700*/  PLOP3.LUT P0, PT, P0, PT, PT, 0x8, 0x80 ;  /* 0x000000000080781c */ /* 0x000fe2000070e170 */
[----:B------:R-:W-:-:S12]  /*0710*/  @P1 BRA `(.L_x_5) ;  /* 0x0000000000c01947 */ /* 0x000fd80003800000 */
[----:B------:R-:W-:Y:S02]  /*0720*/  IADD3 R4, P1, PT, R2, -0x600, RZ ;  /* 0xfffffa0002047810 */ /* 0x000fe40007f3e0ff */
[----:B------:R-:W-:Y:S02]  /*0730*/  PLOP3.LUT P0, PT, PT, PT, PT, 0x8, 0x80 ;  /* 0x000000000080781c */ /* 0x000fe40003f0e170 */
[----:B------:R-:W-:-:S11]  /*0740*/  IADD3.X R11, PT, PT, R3, -0x1, RZ, P1, !PT ;  /* 0xffffffff030b7810 */ /* 0x000fd60000ffe4ff */
.L_x_6:
[----:B------:R-:W2:Y:S04]  /*0750*/  LDG.E.U16 R13, desc[UR4][R6.64+-0x200] ;  /* 0xfffe0004060d7981 */ /* 0x000ea8000c1e1500 */
[----:B--2---:R0:W-:Y:S04]  /*0760*/  STG.E.U16 desc[UR4][R8.64+-0x200], R13 ;  /* 0xfffe000d08007986 */ /* 0x0041e8000c101504 */
[----:B------:R-:W2:Y:S04]  /*0770*/  LDG.E.U16 R15, desc[UR4][R6.64+-0x100] ;  /* 0xffff0004060f7981 */ /* 0x000ea8000c1e1500 */
[----:B--2---:R1:W-:Y:S04]  /*0780*/  STG.E.U16 desc[UR4][R8.64+-0x100], R15 ;  /* 0xffff000f08007986 */ /* 0x0043e8000c101504 */
[----:B------:R-:W2:Y:S04]  /*0790*/  LDG.E.U16 R17, desc[UR4][R6.64] ;  /* 0x0000000406117981 */ /* 0x000ea8000c1e1500 */
[----:B--2---:R2:W-:Y:S04]  /*07a0*/  STG.E.U16 desc[UR4][R8.64], R17 ;  /* 0x0000001108007986 */ /* 0x0045e8000c101504 */
[----:B------:R-:W3:Y:S04]  /*07b0*/  LDG.E.U16 R19, desc[UR4][R6.64+0x100] ;  /* 0x0001000406137981 */ /* 0x000ee8000c1e1500 */
[----:B---3--:R3:W-:Y:S04]  /*07c0*/  STG.E.U16 desc[UR4][R8.64+0x100], R19 ;  /* 0x0001001308007986 */ /* 0x0087e8000c101504 */
[----:B------:R-:W4:Y:S04]  /*07d0*/  LDG.E.U16 R21, desc[UR4][R6.64+0x200] ;  /* 0x0002000406157981 */ /* 0x000f28000c1e1500 */
[----:B----4-:R4:W-:Y:S04]  /*07e0*/  STG.E.U16 desc[UR4][R8.64+0x200], R21 ;  /* 0x0002001508007986 */ /* 0x0109e8000c101504 */
[----:B------:R-:W5:Y:S04]  /*07f0*/  LDG.E.U16 R23, desc[UR4][R6.64+0x300] ;  /* 0x0003000406177981 */ /* 0x000f68000c1e1500 */
[----:B-----5:R5:W-:Y:S04]  /*0800*/  STG.E.U16 desc[UR4][R8.64+0x300], R23 ;  /* 0x0003001708007986 */ /* 0x020be8000c101504 */
[----:B0-----:R-:W2:Y:S04]  /*0810*/  LDG.E.U16 R13, desc[UR4][R6.64+0x400] ;  /* 0x00040004060d7981 */ /* 0x001ea8000c1e1500 */
[----:B--2---:R0:W-:Y:S04]  /*0820*/  STG.E.U16 desc[UR4][R8.64+0x400], R13 ;  /* 0x0004000d08007986 */ /* 0x0041e8000c101504 */
[----:B-1----:R-:W2:Y:S04]  /*0830*/  LDG.E.U16 R15, desc[UR4][R6.64+0x500] ;  /* 0x00050004060f7981 */ /* 0x002ea8000c1e1500 */
[----:B--2---:R1:W-:Y:S04]  /*0840*/  STG.E.U16 desc[UR4][R8.64+0x500], R15 ;  /* 0x0005000f08007986 */ /* 0x0043e8000c101504 */
[----:B------:R-:W2:Y:S04]  /*0850*/  LDG.E.U16 R17, desc[UR4][R6.64+0x600] ;  /* 0x0006000406117981 */ /* 0x000ea8000c1e1500 */
[----:B--2---:R2:W-:Y:S04]  /*0860*/  STG.E.U16 desc[UR4][R8.64+0x600], R17 ;  /* 0x0006001108007986 */ /* 0x0045e8000c101504 */
[----:B---3--:R-:W3:Y:S04]  /*0870*/  LDG.E.U16 R19, desc[UR4][R6.64+0x700] ;  /* 0x0007000406137981 */ /* 0x008ee8000c1e1500 */
[----:B---3--:R3:W-:Y:S04]  /*0880*/  STG.E.U16 desc[UR4][R8.64+0x700], R19 ;  /* 0x0007001308007986 */ /* 0x0087e8000c101504 */
[----:B----4-:R-:W4:Y:S04]  /*0890*/  LDG.E.U16 R21, desc[UR4][R6.64+0x800] ;  /* 0x0008000406157981 */ /* 0x010f28000c1e1500 */
[----:B----4-:R-:W-:Y:S04]  /*08a0*/  STG.E.U16 desc[UR4][R8.64+0x800], R21 ;  /* 0x0008001508007986 */ /* 0x010fe8000c101504 */
[----:B-----5:R-:W4:Y:S04]  /*08b0*/  LDG.E.U16 R23, desc[UR4][R6.64+0x900] ;  /* 0x0009000406177981 */ /* 0x020f28000c1e1500 */
[----:B----4-:R-:W-:Y:S04]  /*08c0*/  STG.E.U16 desc[UR4][R8.64+0x900], R23 ;  /* 0x0009001708007986 */ /* 0x010fe8000c101504 */
[----:B0-----:R-:W4:Y:S04]  /*08d0*/  LDG.E.U16 R13, desc[UR4][R6.64+0xa00] ;  /* 0x000a0004060d7981 */ /* 0x001f28000c1e1500 */
[----:B----4-:R0:W-:Y:S04]  /*08e0*/  STG.E.U16 desc[UR4][R8.64+0xa00], R13 ;  /* 0x000a000d08007986 */ /* 0x0101e8000c101504 */
[----:B-1----:R-:W4:Y:S04]  /*08f0*/  LDG.E.U16 R15, desc[UR4][R6.64+0xb00] ;  /* 0x000b0004060f7981 */ /* 0x002f28000c1e1500 */
[----:B----4-:R1:W-:Y:S04]  /*0900*/  STG.E.U16 desc[UR4][R8.64+0xb00], R15 ;  /* 0x000b000f08007986 */ /* 0x0103e8000c101504 */
[----:B--2---:R-:W2:Y:S01]  /*0910*/  LDG.E.U16 R17, desc[UR4][R6.64+0xc00] ;  /* 0x000c000406117981 */ /* 0x004ea2000c1e1500 */
[----:B------:R-:W-:-:S05]  /*0920*/  IADD3 R5, P1, PT, R5, 0x800, RZ ;  /* 0x0000080005057810 */ /* 0x000fca0007f3e0ff */
[----:B------:R-:W-:Y:S01]  /*0930*/  IMAD.X R0, RZ, RZ, R0, P1 ;  /* 0x000000ffff007224 */ /* 0x000fe200008e0600 */
[----:B------:R-:W-:-:S04]  /*0940*/  ISETP.GE.U32.AND P1, PT, R5, R4, PT ;  /* 0x000000040500720c */ /* 0x000fc80003f26070 */
[----:B------:R-:W-:Y:S01]  /*0950*/  ISETP.GE.U32.AND.EX P1, PT, R0, R11, PT, P1 ;  /* 0x0000000b0000720c */ /* 0x000fe20003f26110 */
[----:B--2---:R-:W-:Y:S04]  /*0960*/  STG.E.U16 desc[UR4][R8.64+0xc00], R17 ;  /* 0x000c001108007986 */ /* 0x004fe8000c101504 */
[----:B---3--:R2:W3:Y:S01]  /*0970*/  LDG.E.U16 R19, desc[UR4][R6.64+0xd00] ;  /* 0x000d000406137981 */ /* 0x0084e2000c1e1500 */
[----:B------:R-:W-:Y:S02]  /*0980*/  IADD3 R10, P3, PT, R6, 0x1000, RZ ;  /* 0x00001000060a7810 */ /* 0x000fe40007f7e0ff */
[----:B------:R-:W-:-:S03]  /*0990*/  IADD3 R12, P2, PT, R8, 0x1000, RZ ;  /* 0x00001000080c7810 */ /* 0x000fc60007f5e0ff */
[----:B0-----:R-:W-:Y:S02]  /*09a0*/  IMAD.X R13, RZ, RZ, R7, P3 ;  /* 0x000000ffff0d7224 */ /* 0x001fe400018e0607 */
[----:B-1----:R-:W-:Y:S02]  /*09b0*/  IMAD.X R15, RZ, RZ, R9, P2 ;  /* 0x000000ffff0f7224 */ /* 0x002fe400010e0609 */
[----:B--2---:R-:W-:Y:S02]  /*09c0*/  IMAD.MOV.U32 R6, RZ, RZ, R10 ;  /* 0x000000ffff067224 */ /* 0x004fe400078e000a */
[----:B------:R-:W-:Y:S01]  /*09d0*/  IMAD.MOV.U32 R7, RZ, RZ, R13 ;  /* 0x000000ffff077224 */ /* 0x000fe200078e000d */
[----:B---3--:R0:W-:Y:S02]  /*09e0*/  STG.E.U16 desc[UR4][R8.64+0xd00], R19 ;  /* 0x000d001308007986 */ /* 0x0081e4000c101504 */
[----:B0-----:R-:W-:Y:S02]  /*09f0*/  IMAD.MOV.U32 R8, RZ, RZ, R12 ;  /* 0x000000ffff087224 */ /* 0x001fe400078e000c */
[----:B------:R-:W-:Y:S01]  /*0a00*/  IMAD.MOV.U32 R9, RZ, RZ, R15 ;  /* 0x000000ffff097224 */ /* 0x000fe200078e000f */
[----:B------:R-:W-:Y:S06]  /*0a10*/  @!P1 BRA `(.L_x_6) ;  /* 0xfffffffc004c9947 */ /* 0x000fec000383ffff */
.L_x_5:
[----:B------:R-:W-:Y:S05]  /*0a20*/  BSYNC.RECONVERGENT B0 ;  /* 0x0000000000007941 */ /* 0x000fea0003800200 */
.L_x_4:
[CC--:B------:R-:W-:Y:S01]  /*0a30*/  IADD3 R4, P3, PT, -R5.reuse, R2.reuse, RZ ;  /* 0x0000000205047210 */ /* 0x0c0fe20007f7e1ff */
[----:B------:R-:W-:Y:S01]  /*0a40*/  BSSY.RECONVERGENT B0, `(.L_x_7) ;  /* 0x0000022000007945 */ /* 0x000fe20003800200 */
[----:B------:R-:W-:Y:S02]  /*0a50*/  ISETP.GE.U32.AND P2, PT, R5, R2, PT ;  /* 0x000000020500720c */ /* 0x000fe40003f46070 */
[----:B------:R-:W-:Y:S01]  /*0a60*/  ISETP.LE.U32.AND P1, PT, R4, 0x200, PT ;  /* 0x000002000400780c */ /* 0x000fe20003f23070 */
[----:B------:R-:W-:Y:S01]  /*0a70*/  IMAD.X R4, R3, 0x1, ~R0, P3 ;  /* 0x0000000103047824 */ /* 0x000fe200018e0e00 */
[----:B------:R-:W-:-:S04]  /*0a80*/  ISETP.GE.U32.AND.EX P2, PT, R0, R3, PT, P2 ;  /* 0x000000030000720c */ /* 0x000fc80003f46120 */
[----:B------:R-:W-:-:S13]  /*0a90*/  ISETP.LE.U32.OR.EX P1, PT, R4, RZ, P2, P1 ;  /* 0x000000ff0400720c */ /* 0x000fda0001723510 */
[----:B------:R-:W-:Y:S05]  /*0aa0*/  @P1 BRA `(.L_x_8) ;  /* 0x00000000006c1947 */ /* 0x000fea0003800000 */
[----:B------:R-:W2:Y:S04]  /*0ab0*/  LDG.E.U16 R11, desc[UR4][R6.64+-0x200] ;  /* 0xfffe0004060b7981 */ /* 0x000ea8000c1e1500 */
[----:B--2---:R0:W-:Y:S04]  /*0ac0*/  STG.E.U16 desc[UR4][R8.64+-0x200], R11 ;  /* 0xfffe000b08007986 */ /* 0x0041e8000c101504 */
[----:B------:R-:W2:Y:S04]  /*0ad0*/  LDG.E.U16 R13, desc[UR4][R6.64+-0x100] ;  /* 0xffff0004060d7981 */ /* 0x000ea8000c1e1500 */
[----:B--2---:R1:W-:Y:S04]  /*0ae0*/  STG.E.U16 desc[UR4][R8.64+-0x100], R13 ;  /* 0xffff000d08007986 */ /* 0x0043e8000c101504 */
[----:B------:R-:W2:Y:S04]  /*0af0*/  LDG.E.U16 R15, desc[UR4][R6.64] ;  /* 0x00000004060f7981 */ /* 0x000ea8000c1e1500 */
[----:B--2---:R-:W-:Y:S04]  /*0b00*/  STG.E.U16 desc[UR4][R8.64], R15 ;  /* 0x0000000f08007986 */ /* 0x004fe8000c101504 */
[----:B------:R-:W2:Y:S04]  /*0b10*/  LDG.E.U16 R17, desc[UR4][R6.64+0x100] ;  /* 0x0001000406117981 */ /* 0x000ea8000c1e1500 */
[----:B--2---:R2:W-:Y:S04]  /*0b20*/  STG.E.U16 desc[UR4][R8.64+0x100], R17 ;  /* 0x0001001108007986 */ /* 0x0045e8000c101504 */
[----:B------:R-:W3:Y:S04]  /*0b30*/  LDG.E.U16 R19, desc[UR4][R6.64+0x200] ;  /* 0x0002000406137981 */ /* 0x000ee8000c1e1500 */
[----:B---3--:R-:W-:Y:S04]  /*0b40*/  STG.E.U16 desc[UR4][R8.64+0x200], R19 ;  /* 0x0002001308007986 */ /* 0x008fe8000c101504 */
[----:B------:R-:W3:Y:S04]  /*0b50*/  LDG.E.U16 R21, desc[UR4][R6.64+0x300] ;  /* 0x0003000406157981 */ /* 0x000ee8000c1e1500 */
[----:B---3--:R-:W-:Y:S04]  /*0b60*/  STG.E.U16 desc[UR4][R8.64+0x300], R21 ;  /* 0x0003001508007986 */ /* 0x008fe8000c101504 */
[----:B0-----:R-:W3:Y:S01]  /*0b70*/  LDG.E.U16 R11, desc[UR4][R6.64+0x400] ;  /* 0x00040004060b7981 */ /* 0x001ee2000c1e1500 */
[----:B------:R-:W-:-:S02]  /*0b80*/  IADD3 R10, P2, PT, R8, 0x800, RZ ;  /* 0x00000800080a7810 */ /* 0x000fc40007f5e0ff */
[----:B------:R-:W-:Y:S01]  /*0b90*/  IADD3 R4, P3, PT, R6, 0x800, RZ ;  /* 0x0000080006047810 */ /* 0x000fe20007f7e0ff */
[----:B---3--:R-:W-:Y:S04]  /*0ba0*/  STG.E.U16 desc[UR4][R8.64+0x400], R11 ;  /* 0x0004000b08007986 */ /* 0x008fe8000c101504 */
[----:B-1----:R0:W3:Y:S01]  /*0bb0*/  LDG.E.U16 R13, desc[UR4][R6.64+0x500] ;  /* 0x00050004060d7981 */ /* 0x0020e2000c1e1500 */
[----:B------:R-:W-:Y:S01]  /*0bc0*/  IADD3 R5, P1, PT, R5, 0x400, RZ ;  /* 0x0000040005057810 */ /* 0x000fe20007f3e0ff */
[----:B--2---:R-:W-:Y:S01]  /*0bd0*/  IMAD.X R17, RZ, RZ, R9, P2 ;  /* 0x000000ffff117224 */ /* 0x004fe200010e0609 */
[----:B------:R-:W-:Y:S01]  /*0be0*/  PLOP3.LUT P0, PT, PT, PT, PT, 0x8, 0x80 ;  /* 0x000000000080781c */ /* 0x000fe20003f0e170 */
[----:B------:R-:W-:Y:S02]  /*0bf0*/  IMAD.X R15, RZ, RZ, R7, P3 ;  /* 0x000000ffff0f7224 */ /* 0x000fe400018e0607 */
[----:B------:R-:W-:-:S02]  /*0c00*/  IMAD.X R0, RZ, RZ, R0, P1 ;  /* 0x000000ffff007224 */ /* 0x000fc400008e0600 */
[----:B0-----:R-:W-:Y:S02]  /*0c10*/  IMAD.MOV.U32 R6, RZ, RZ, R4 ;  /* 0x000000ffff067224 */ /* 0x001fe400078e0004 */
[----:B------:R-:W-:Y:S01]  /*0c20*/  IMAD.MOV.U32 R7, RZ, RZ, R15 ;  /* 0x000000ffff077224 */ /* 0x000fe200078e000f */
[----:B---3--:R0:W-:Y:S02]  /*0c30*/  STG.E.U16 desc[UR4][R8.64+0x500], R13 ;  /* 0x0005000d08007986 */ /* 0x0081e4000c101504 */
[----:B0-----:R-:W-:Y:S02]  /*0c40*/  IMAD.MOV.U32 R8, RZ, RZ, R10 ;  /* 0x000000ffff087224 */ /* 0x001fe400078e000a */
[----:B------:R-:W-:-:S07]  /*0c50*/  IMAD.MOV.U32 R9, RZ, RZ, R17 ;  /* 0x000000ffff097224 */ /* 0x000fce00078e0011 */
.L_x_8:
[----:B------:R-:W-:Y:S05]  /*0c60*/  BSYNC.RECONVERGENT B0 ;  /* 0x0000000000007941 */ /* 0x000fea0003800200 */
.L_x_7:
[----:B------:R-:W-:-:S04]  /*0c70*/  ISETP.LT.U32.AND P1, PT, R5, R2, PT ;  /* 0x000000020500720c */ /* 0x000fc80003f21070 */
[----:B------:R-:W-:-:S13]  /*0c80*/  ISETP.LT.U32.OR.EX P0, PT, R0, R3, P0, P1 ;  /* 0x000000030000720c */ /* 0x000fda0000701510 */
[----:B------:R-:W-:Y:S05]  /*0c90*/  @!P0 EXIT ;  /* 0x000000000000894d */ /* 0x000fea0003800000 */
[----:B------:R-:W2:Y:S04]  /*0ca0*/  LDG.E.U16 R3, desc[UR4][R6.64+-0x200] ;  /* 0xfffe000406037981 */ /* 0x000ea8000c1e1500 */
[----:B--2---:R-:W-:Y:S04]  /*0cb0*/  STG.E.U16 desc[UR4][R8.64+-0x200], R3 ;  /* 0xfffe000308007986 */ /* 0x004fe8000c101504 */
[----:B------:R-:W2:Y:S04]  /*0cc0*/  LDG.E.U16 R5, desc[UR4][R6.64+-0x100] ;  /* 0xffff000406057981 */ /* 0x000ea8000c1e1500 */
[----:B--2---:R-:W-:Y:S04]  /*0cd0*/  STG.E.U16 desc[UR4][R8.64+-0x100], R5 ;  /* 0xffff000508007986 */ /* 0x004fe8000c101504 */
[----:B------:R-:W2:Y:S04]  /*0ce0*/  LDG.E.U16 R11, desc[UR4][R6.64] ;  /* 0x00000004060b7981 */ /* 0x000ea8000c1e1500 */
[----:B--2---:R-:W-:Y:S04]  /*0cf0*/  STG.E.U16 desc[UR4][R8.64], R11 ;  /* 0x0000000b08007986 */ /* 0x004fe8000c101504 */
[----:B------:R-:W2:Y:S04]  /*0d00*/  LDG.E.U16 R13, desc[UR4][R6.64+0x100] ;  /* 0x00010004060d7981 */ /* 0x000ea8000c1e1500 */
[----:B--2---:R-:W-:Y:S01]  /*0d10*/  STG.E.U16 desc[UR4][R8.64+0x100], R13 ;  /* 0x0001000d08007986 */ /* 0x004fe2000c101504 */
[----:B------:R-:W-:Y:S05]  /*0d20*/  EXIT ;  /* 0x000000000000794d */ /* 0x000fea0003800000 */
.L_x_9:
        /* <DEDUP_REMOVED lines=13> */
.L_x_20:


//--------------------- .text._Z13gather_kernelIfmEvPKT_PKT0_PS0_mm --------------------------
	.section	.text._Z13gather_kernelIfmEvPKT_PKT0_PS0_mm,"ax",@progbits
	.align	128
        .global         _Z13gather_kernelIfmEvPKT_PKT0_PS0_mm
        .type           _Z13gather_kernelIfmEvPKT_PKT0_PS0_mm,@function
        .size           _Z13gather_kernelIfmEvPKT_PKT0_PS0_mm,(.L_x_21 - _Z13gather_kernelIfmEvPKT_PKT0_PS0_mm)
        .other          _Z13gather_kernelIfmEvPKT_PKT0_PS0_mm,@"STO_CUDA_ENTRY STV_DEFAULT"
_Z13gather_kernelIfmEvPKT_PKT0_PS0_mm:
.text._Z13gather_kernelIfmEvPKT_PKT0_PS0_mm:
        /* <DEDUP_REMOVED lines=32> */
[----:B------:R-:W-:Y:S01]  /*0200*/  IMAD.MOV.U32 R10, RZ, RZ, R5 ;  /* 0x000000ffff0a7224 */ /* 0x000fe200078e0005 */
[----:B------:R-:W1:Y:S01]  /*0210*/  LDCU.64 UR8, c[0x0][0x380] ;  /* 0x00007000ff0877ac */ /* 0x000e620008000a00 */
[----:B------:R-:W-:Y:S02]  /*0220*/  IMAD.MOV.U32 R11, RZ, RZ, R0 ;  /* 0x000000ffff0b7224 */ /* 0x000fe400078e0000 */
[-C--:B------:R-:W-:Y:S02]  /*0230*/  IMAD R12, R13, R2.reuse, RZ ;  /* 0x000000020d0c7224 */ /* 0x080fe400078e02ff */
[----:B------:R-:W-:Y:S02]  /*0240*/  VIADD R16, R16, 0x1 ;  /* 0x0000000110107836 */ /* 0x000fe40000000000 */
[----:B------:R-:W-:-:S03]  /*0250*/  IMAD.WIDE.U32 R8, R4, R2, R10 ;  /* 0x0000000204087225 */ /* 0x000fc600078e000a */
[----:B------:R-:W-:Y:S01]  /*0260*/  LOP3.LUT R16, R16, 0x3, RZ, 0xc0, !PT ;  /* 0x0000000310107812 */ /* 0x000fe200078ec0ff */
[----:B------:R-:W-:Y:S01]  /*0270*/  IMAD.WIDE.U32 R10, R6, R2, R10 ;  /* 0x00000002060a7225 */ /* 0x000fe200078e000a */
[----:B0-----:R-:W-:-:S03]  /*0280*/  LEA R14, P1, R8, UR6, 0x2 ;  /* 0x00000006080e7c11 */ /* 0x001fc6000f8210ff */
[----:B------:R-:W-:Y:S01]  /*0290*/  IMAD R15, R6, R3, R12 ;  /* 0x00000003060f7224 */ /* 0x000fe200078e020c */
[----:B------:R-:W-:Y:S01]  /*02a0*/  LEA R5, P3, R16, R5, 0x7 ;  /* 0x0000000510057211 */ /* 0x000fe200078638ff */
[----:B------:R-:W-:Y:S01]  /*02b0*/  IMAD R17, R4, R3, R9 ;  /* 0x0000000304117224 */ /* 0x000fe200078e0209 */
[----:B-1----:R-:W-:Y:S01]  /*02c0*/  LEA R12, P2, R10, UR8, 0x2 ;  /* 0x000000080a0c7c11 */ /* 0x002fe2000f8410ff */
[----:B------:R-:W-:Y:S02]  /*02d0*/  IMAD.IADD R15, R11, 0x1, R15 ;  /* 0x000000010b0f7824 */ /* 0x000fe400078e020f */
[----:B------:R-:W-:Y:S01]  /*02e0*/  IMAD.MOV.U32 R19, RZ, RZ, RZ ;  /* 0x000000ffff137224 */ /* 0x000fe200078e00ff */
[----:B------:R-:W-:Y:S02]  /*02f0*/  LEA.HI.X R17, R8, UR7, R17, 0x2, P1 ;  /* 0x0000000708117c11 */ /* 0x000fe400088f1411 */
[----:B------:R-:W-:Y:S02]  /*0300*/  LEA.HI.X R15, R10, UR9, R15, 0x2, P2 ;  /* 0x000000090a0f7c11 */ /* 0x000fe400090f140f */
[----:B------:R-:W-:-:S07]  /*0310*/  LEA.HI.X R0, R16, R0, R19, 0x7, P3 ;  /* 0x0000000010007211 */ /* 0x000fce00018f3c13 */
.L_x_12:
[----:B0-----:R-:W-:Y:S02]  /*0320*/  IMAD.MOV.U32 R8, RZ, RZ, R12 ;  /* 0x000000ffff087224 */ /* 0x001fe400078e000c */
[----:B------:R-:W-:-:S05]  /*0330*/  IMAD.MOV.U32 R9, RZ, RZ, R15 ;  /* 0x000000ffff097224 */ /* 0x000fca00078e000f */
[----:B------:R0:W2:Y:S01]  /*0340*/  LDG.E R11, desc[UR4][R8.64] ;  /* 0x00000004080b7981 */ /* 0x0000a2000c1e1900 */
        /* <DEDUP_REMOVED lines=10> */
[----:B--2---:R0:W-:Y:S05]  /*03f0*/  STG.E desc[UR4][R8.64], R11 ;  /* 0x0000000b08007986 */ /* 0x0041ea000c101904 */
[----:B------:R-:W-:Y:S05]  /*0400*/  @P1 BRA `(.L_x_12) ;  /* 0xfffffffc00c41947 */ /* 0x000fea000383ffff */
.L_x_11:
[----:B------:R-:W-:Y:S05]  /*0410*/  BSYNC.RECONVERGENT B0 ;  /* 0x0000000000007941 */ /* 0x000fea0003800200 */
.L_x_10:
        /* <DEDUP_REMOVED lines=15> */
[----:B------:R-:W2:Y:S01]  /*0510*/  @P0 LDG.E R11, desc[UR4][R6.64+-0x400] ;  /* 0xfffc0004060b0981 */ /* 0x000ea2000c1e1900 */
[----:B------:R-:W-:-:S04]  /*0520*/  IMAD.WIDE.U32 R8, R4, R2, R8 ;  /* 0x0000000204087225 */ /* 0x000fc800078e0008 */
[----:B------:R-:W-:Y:S01]  /*0530*/  IMAD R9, R4, R3, R9 ;  /* 0x0000000304097224 */ /* 0x000fe200078e0209 */
[----:B0-----:R-:W-:-:S04]  /*0540*/  LEA R4, P1, R8, UR6, 0x2 ;  /* 0x0000000608047c11 */ /* 0x001fc8000f8210ff */
[----:B------:R-:W-:Y:S02]  /*0550*/  LEA.HI.X R9, R8, UR7, R9, 0x2, P1 ;  /* 0x0000000708097c11 */ /* 0x000fe400088f1409 */
[----:B------:R-:W-:-:S05]  /*0560*/  IADD3 R8, P1, PT, R4, 0x400, RZ ;  /* 0x0000040004087810 */ /* 0x000fca0007f3e0ff */
[----:B------:R-:W-:-:S05]  /*0570*/  IMAD.X R9, RZ, RZ, R9, P1 ;  /* 0x000000ffff097224 */ /* 0x000fca00008e0609 */
[----:B--2---:R0:W-:Y:S04]  /*0580*/  @P0 STG.E desc[UR4][R8.64+-0x400], R11 ;  /* 0xfffc000b08000986 */ /* 0x0041e8000c101904 */
[----:B------:R-:W2:Y:S04]  /*0590*/  @P0 LDG.E R13, desc[UR4][R6.64+-0x200] ;  /* 0xfffe0004060d0981 */ /* 0x000ea8000c1e1900 */
[----:B--2---:R1:W-:Y:S04]  /*05a0*/  @P0 STG.E desc[UR4][R8.64+-0x200], R13 ;  /* 0xfffe000d08000986 */ /* 0x0043e8000c101904 */
[----:B------:R-:W2:Y:S01]  /*05b0*/  @P0 LDG.E R15, desc[UR4][R6.64] ;  /* 0x00000004060f0981 */ /* 0x000ea2000c1e1900 */
[----:B------:R-:W-:-:S04]  /*05c0*/  @P0 IADD3 R5, P1, PT, R5, 0x200, RZ ;  /* 0x0000020005050810 */ /* 0x000fc80007f3e0ff */
[CC--:B------:R-:W-:Y:S01]  /*05d0*/  IADD3 R4, P3, PT, -R5.reuse, R2.reuse, RZ ;  /* 0x0000000205047210 */ /* 0x0c0fe20007f7e1ff */
[----:B------:R-:W-:Y:S01]  /*05e0*/  @P0 IMAD.X R0, RZ, RZ, R0, P1 ;  /* 0x000000ffff000224 */ /* 0x000fe200008e0600 */
[----:B------:R-:W-:Y:S02]  /*05f0*/  ISETP.GE.U32.AND P2, PT, R5, R2, PT ;  /* 0x000000020500720c */ /* 0x000fe40003f46070 */
[----:B------:R-:W-:Y:S01]  /*0600*/  ISETP.LE.U32.AND P1, PT, R4, 0x600, PT ;  /* 0x000006000400780c */ /* 0x000fe20003f23070 */
[----:B0-----:R-:W-:Y:S01]  /*0610*/  IMAD.X R11, R3, 0x1, ~R0, P3 ;  /* 0x00000001030b7824 */ /* 0x001fe200018e0e00 */
[----:B------:R-:W-:Y:S01]  /*0620*/  ISETP.GE.U32.AND.EX P2, PT, R0, R3, PT, P2 ;  /* 0x000000030000720c */ /* 0x000fe20003f46120 */
[----:B--2---:R-:W-:Y:S04]  /*0630*/  @P0 STG.E desc[UR4][R8.64], R15 ;  /* 0x0000000f08000986 */ /* 0x004fe8000c101904 */
[----:B------:R0:W2:Y:S01]  /*0640*/  @P0 LDG.E R17, desc[UR4][R6.64+0x200] ;  /* 0x0002000406110981 */ /* 0x0000a2000c1e1900 */
[----:B------:R-:W-:Y:S01]  /*0650*/  ISETP.LE.U32.OR.EX P1, PT, R11, RZ, P2, P1 ;  /* 0x000000ff0b00720c */ /* 0x000fe20001723510 */
[----:B------:R-:W-:Y:S01]  /*0660*/  BSSY.RECONVERGENT B0, `(.L_x_13) ;  /* 0x000003c000007945 */ /* 0x000fe20003800200 */
[----:B------:R-:W-:-:S02]  /*0670*/  @P0 IADD3 R10, P4, PT, R6, 0x800, RZ ;  /* 0x00000800060a0810 */ /* 0x000fc40007f9e0ff */
[----:B------:R-:W-:-:S03]  /*0680*/  @P0 IADD3 R4, P3, PT, R8, 0x800, RZ ;  /* 0x0000080008040810 */ /* 0x000fc60007f7e0ff */
[----:B-1----:R-:W-:Y:S02]  /*0690*/  @P0 IMAD.X R13, RZ, RZ, R7, P4 ;  /* 0x000000ffff0d0224 */ /* 0x002fe400020e0607 */
[----:B------:R-:W-:Y:S02]  /*06a0*/  @P0 IMAD.X R11, RZ, RZ, R9, P3 ;  /* 0x000000ffff0b0224 */ /* 0x000fe400018e0609 */
[----:B0-----:R-:W-:Y:S02]  /*06b0*/  @P0 IMAD.MOV.U32 R6, RZ, RZ, R10 ;  /* 0x000000ffff060224 */ /* 0x001fe400078e000a */
[----:B------:R-:W-:Y:S01]  /*06c0*/  @P0 IMAD.MOV.U32 R7, RZ, RZ, R13 ;  /* 0x000000ffff070224 */ /* 0x000fe200078e000d */
[----:B--2---:R0:W-:Y:S02]  /*06d0*/  @P0 STG.E desc[UR4][R8.64+0x200], R17 ;  /* 0x0002001108000986 */ /* 0x0041e4000c101904 */
[----:B0-----:R-:W-:Y:S02]  /*06e0*/  @P0 IMAD.MOV.U32 R8, RZ, RZ, R4 ;  /* 0x000000ffff080224 */ /* 0x001fe400078e0004 */
[----:B------:R-:W-:Y:S01]  /*06f0*/  @P0 IMAD.MOV.U32 R9, RZ, RZ, R11 ;  /* 0x000000ffff090224 */ /* 0x000fe200078e000b */
[----:B------:R-:W-:Y:S01]  /*0700*/  PLOP3.LUT P0, PT, P0, PT, PT, 0x8, 0x80 ;  /* 0x000000000080781c */ /* 0x000fe2000070e170 */
[----:B------:R-:W-:-:S12]  /*0710*/  @P1 BRA `(.L_x_14) ;  /* 0x0000000000c01947 */ /* 0x000fd80003800000 */
[----:B------:R-:W-:Y:S02]  /*0720*/  IADD3 R4, P1, PT, R2, -0x600, RZ ;  /* 0xfffffa0002047810 */ /* 0x000fe40007f3e0ff */
[----:B------:R-:W-:Y:S02]  /*0730*/  PLOP3.LUT P0, PT, PT, PT, PT, 0x8, 0x80 ;  /* 0x000000000080781c */ /* 0x000fe40003f0e170 */
[----:B------:R-:W-:-:S11]  /*0740*/  IADD3.X R11, PT, PT, R3, -0x1, RZ, P1, !PT ;  /* 0xffffffff030b7810 */ /* 0x000fd60000ffe4ff */
.L_x_15:
[----:B------:R-:W2:Y:S04]  /*0750*/  LDG.E R13, desc[UR4][R6.64+-0x400] ;  /* 0xfffc0004060d7981 */ /* 0x000ea8000c1e1900 */
[----:B--2---:R0:W-:Y:S04]  /*0760*/  STG.E desc[UR4][R8.64+-0x400], R13 ;  /* 0xfffc000d08007986 */ /* 0x0041e8000c101904 */
[----:B------:R-:W2:Y:S04]  /*0770*/  LDG.E R15, desc[UR4][R6.64+-0x200] ;  /* 0xfffe0004060f7981 */ /* 0x000ea8000c1e1900 */
[----:B--2---:R1:W-:Y:S04]  /*0780*/  STG.E desc[UR4][R8.64+-0x200], R15 ;  /* 0xfffe000f08007986 */ /* 0x0043e8000c101904 */
[----:B------:R-:W2:Y:S04]  /*0790*/  LDG.E R17, desc[UR4][R6.64] ;  /* 0x0000000406117981 */ /* 0x000ea8000c1e1900 */
[----:B--2---:R2:W-:Y:S04]  /*07a0*/  STG.E desc[UR4][R8.64], R17 ;  /* 0x0000001108007986 */ /* 0x0045e8000c101904 */
[----:B------:R-:W3:Y:S04]  /*07b0*/  LDG.E R19, desc[UR4][R6.64+0x200] ;  /* 0x0002000406137981 */ /* 0x000ee8000c1e1900 */
[----:B---3--:R3:W-:Y:S04]  /*07c0*/  STG.E desc[UR4][R8.64+0x200], R19 ;  /* 0x0002001308007986 */ /* 0x0087e8000c101904 */
[----:B------:R-:W4:Y:S04]  /*07d0*/  LDG.E R21, desc[UR4][R6.64+0x400] ;  /* 0x0004000406157981 */ /* 0x000f28000c1e1900 */
[----:B----4-:R4:W-:Y:S04]  /*07e0*/  STG.E desc[UR4][R8.64+0x400], R21 ;  /* 0x0004001508007986 */ /* 0x0109e8000c101904 */
[----:B------:R-:W5:Y:S04]  /*07f0*/  LDG.E R23, desc[UR4][R6.64+0x600] ;  /* 0x0006000406177981 */ /* 0x000f68000c1e1900 */
[----:B-----5:R5:W-:Y:S04]  /*0800*/  STG.E desc[UR4][R8.64+0x600], R23 ;  /* 0x0006001708007986 */ /* 0x020be8000c101904 */
[----:B0-----:R-:W2:Y:S04]  /*0810*/  LDG.E R13, desc[UR4][R6.64+0x800] ;  /* 0x00080004060d7981 */ /* 0x001ea8000c1e1900 */
[----:B--2---:R0:W-:Y:S04]  /*0820*/  STG.E desc[UR4][R8.64+0x800], R13 ;  /* 0x0008000d08007986 */ /* 0x0041e8000c101904 */
[----:B-1----:R-:W2:Y:S04]  /*0830*/  LDG.E R15, desc[UR4][R6.64+0xa00] ;  /* 0x000a0004060f7981 */ /* 0x002ea8000c1e1900 */
[----:B--2---:R1:W-:Y:S04]  /*0840*/  STG.E desc[UR4][R8.64+0xa00], R15 ;  /* 0x000a000f08007986 */ /* 0x0043e8000c101904 */
[----:B------:R-:W2:Y:S04]  /*0850*/  LDG.E R17, desc[UR4][R6.64+0xc00] ;  /* 0x000c000406117981 */ /* 0x000ea8000c1e1900 */
[----:B--2---:R2:W-:Y:S04]  /*0860*/  STG.E desc[UR4][R8.64+0xc00], R17 ;  /* 0x000c001108007986 */ /* 0x0045e8000c101904 */
[----:B---3--:R-:W3:Y:S04]  /*0870*/  LDG.E R19, desc[UR4][R6.64+0xe00] ;  /* 0x000e000406137981 */ /* 0x008ee8000c1e1900 */
[----:B---3--:R3:W-:Y:S04]  /*0880*/  STG.E desc[UR4][R8.64+0xe00], R19 ;  /* 0x000e001308007986 */ /* 0x0087e8000c101904 */
[----:B----4-:R-:W4:Y:S04]  /*0890*/  LDG.E R21, desc[UR4][R6.64+0x1000] ;  /* 0x0010000406157981 */ /* 0x010f28000c1e1900 */
[----:B----4-:R-:W-:Y:S04]  /*08a0*/  STG.E desc[UR4][R8.64+0x1000], R21 ;  /* 0x0010001508007986 */ /* 0x010fe8000c101904 */
[----:B-----5:R-:W4:Y:S04]  /*08b0*/  LDG.E R23, desc[UR4][R6.64+0x1200] ;  /* 0x0012000406177981 */ /* 0x020f28000c1e1900 */
[----:B----4-:R-:W-:Y:S04]  /*08c0*/  STG.E desc[UR4][R8.64+0x1200], R23 ;  /* 0x0012001708007986 */ /* 0x010fe8000c101904 */
[----:B0-----:R-:W4:Y:S04]  /*08d0*/  LDG.E R13, desc[UR4][R6.64+0x1400] ;  /* 0x00140004060d7981 */ /* 0x001f28000c1e1900 */
[----:B----4-:R-:W-:Y:S04]  /*08e0*/  STG.E desc[UR4][R8.64+0x1400], R13 ;  /* 0x0014000d08007986 */ /* 0x010fe8000c101904 */
[----:B-1----:R-:W4:Y:S04]  /*08f0*/  LDG.E R15, desc[UR4][R6.64+0x1600] ;  /* 0x00160004060f7981 */ /* 0x002f28000c1e1900 */
[----:B----4-:R0:W-:Y:S04]  /*0900*/  STG.E desc[UR4][R8.64+0x1600], R15 ;  /* 0x0016000f08007986 */ /* 0x0101e8000c101904 */
[----:B--2---:R-:W2:Y:S01]  /*0910*/  LDG.E R17, desc[UR4][R6.64+0x1800] ;  /* 0x0018000406117981 */ /* 0x004ea2000c1e1900 */
[----:B------:R-:W-:-:S05]  /*0920*/  IADD3 R5, P1, PT, R5, 0x800, RZ ;  /* 0x0000080005057810 */ /* 0x000fca0007f3e0ff */
[----:B------:R-:W-:Y:S01]  /*0930*/  IMAD.X R0, RZ, RZ, R0, P1 ;  /* 0x000000ffff007224 */ /* 0x000fe200008e0600 */
[----:B------:R-:W-:-:S04]  /*0940*/  ISETP.GE.U32.AND P1, PT, R5, R4, PT ;  /* 0x000000040500720c */ /* 0x000fc80003f26070 */
[----:B------:R-:W-:Y:S01]  /*0950*/  ISETP.GE.U32.AND.EX P1, PT, R0, R11, PT, P1 ;  /* 0x0000000b0000720c */ /* 0x000fe20003f26110 */
[----:B--2---:R-:W-:Y:S04]  /*0960*/  STG.E desc[UR4][R8.64+0x1800], R17 ;  /* 0x0018001108007986 */ /* 0x004fe8000c101904 */
[----:B---3--:R1:W2:Y:S01]  /*0970*/  LDG.E R19, desc[UR4][R6.64+0x1a00] ;  /* 0x001a000406137981 */ /* 0x0082a2000c1e1900 */
[----:B------:R-:W-:Y:S02]  /*0980*/  IADD3 R12, P2, PT, R6, 0x2000, RZ ;  /* 0x00002000060c7810 */ /* 0x000fe40007f5e0ff */
[----:B------:R-:W-:-:S03]  /*0990*/  IADD3 R10, P3, PT, R8, 0x2000, RZ ;  /* 0x00002000080a7810 */ /* 0x000fc60007f7e0ff */
[----:B0-----:R-:W-:Y:S02]  /*09a0*/  IMAD.X R15, RZ, RZ, R7, P2 ;  /* 0x000000ffff0f7224 */ /* 0x001fe400010e0607 */
[----:B------:R-:W-:Y:S02]  /*09b0*/  IMAD.X R13, RZ, RZ, R9, P3 ;  /* 0x000000ffff0d7224 */ /* 0x000fe400018e0609 */
[----:B-1----:R-:W-:Y:S02]  /*09c0*/  IMAD.MOV.U32 R6, RZ, RZ, R12 ;  /* 0x000000ffff067224 */ /* 0x002fe400078e000c */
[----:B------:R-:W-:Y:S01]  /*09d0*/  IMAD.MOV.U32 R7, RZ, RZ, R15 ;  /* 0x000000ffff077224 */ /* 0x000fe200078e000f */
[----:B--2---:R0:W-:Y:S02]  /*09e0*/  STG.E desc[UR4][R8.64+0x1a00], R19 ;  /* 0x001a001308007986 */ /* 0x0041e4000c101904 */
[----:B0-----:R-:W-:Y:S02]  /*09f0*/  IMAD.MOV.U32 R8, RZ, RZ, R10 ;  /* 0x000000ffff087224 */ /* 0x001fe400078e000a */
[----:B------:R-:W-:Y:S01]  /*0a00*/  IMAD.MOV.U32 R9, RZ, RZ, R13 ;  /* 0x000000ffff097224 */ /* 0x000fe200078e000d */
[----:B------:R-:W-:Y:S06]  /*0a10*/  @!P1 BRA `(.L_x_15) ;  /* 0xfffffffc004c9947 */ /* 0x000fec000383ffff */
.L_x_14:
[----:B------:R-:W-:Y:S05]  /*0a20*/  BSYNC.RECONVERGENT B0 ;  /* 0x0000000000007941 */ /* 0x000fea0003800200 */
.L_x_13:
        /* <DEDUP_REMOVED lines=8> */
[----:B------:R-:W2:Y:S04]  /*0ab0*/  LDG.E R11, desc[UR4][R6.64+-0x400] ;  /* 0xfffc0004060b7981 */ /* 0x000ea8000c1e1900 */
[----:B--2---:R0:W-:Y:S04]  /*0ac0*/  STG.E desc[UR4][R8.64+-0x400], R11 ;  /* 0xfffc000b08007986 */ /* 0x0041e8000c101904 */
[----:B------:R-:W2:Y:S04]  /*0ad0*/  LDG.E R13, desc[UR4][R6.64+-0x200] ;  /* 0xfffe0004060d7981 */ /* 0x000ea8000c1e1900 */
[----:B--2---:R1:W-:Y:S04]  /*0ae0*/  STG.E desc[UR4][R8.64+-0x200], R13 ;  /* 0xfffe000d08007986 */ /* 0x0043e8000c101904 */
[----:B------:R-:W2:Y:S04]  /*0af0*/  LDG.E R15, desc[UR4][R6.64] ;  /* 0x00000004060f7981 */ /* 0x000ea8000c1e1900 */
[----:B--2---:R-:W-:Y:S04]  /*0b00*/  STG.E desc[UR4][R8.64], R15 ;  /* 0x0000000f08007986 */ /* 0x004fe8000c101904 */
[----:B------:R-:W2:Y:S04]  /*0b10*/  LDG.E R17, desc[UR4][R6.64+0x200] ;  /* 0x0002000406117981 */ /* 0x000ea8000c1e1900 */
[----:B--2---:R2:W-:Y:S04]  /*0b20*/  STG.E desc[UR4][R8.64+0x200], R17 ;  /* 0x0002001108007986 */ /* 0x0045e8000c101904 */
[----:B------:R-:W3:Y:S04]  /*0b30*/  LDG.E R19, desc[UR4][R6.64+0x400] ;  /* 0x0004000406137981 */ /* 0x000ee8000c1e1900 */
[----:B---3--:R-:W-:Y:S04]  /*0b40*/  STG.E desc[UR4][R8.64+0x400], R19 ;  /* 0x0004001308007986 */ /* 0x008fe8000c101904 */
[----:B------:R-:W3:Y:S04]  /*0b50*/  LDG.E R21, desc[UR4][R6.64+0x600] ;  /* 0x0006000406157981 */ /* 0x000ee8000c1e1900 */
[----:B---3--:R-:W-:Y:S04]  /*0b60*/  STG.E desc[UR4][R8.64+0x600], R21 ;  /* 0x0006001508007986 */ /* 0x008fe8000c101904 */
[----:B0-----:R-:W3:Y:S01]  /*0b70*/  LDG.E R11, desc[UR4][R6.64+0x800] ;  /* 0x00080004060b7981 */ /* 0x001ee2000c1e1900 */
[----:B------:R-:W-:-:S02]  /*0b80*/  IADD3 R10, P2, PT, R6, 0x1000, RZ ;  /* 0x00001000060a7810 */ /* 0x000fc40007f5e0ff */
[----:B------:R-:W-:Y:S01]  /*0b90*/  IADD3 R4, P3, PT, R8, 0x1000, RZ ;  /* 0x0000100008047810 */ /* 0x000fe20007f7e0ff */
[----:B---3--:R-:W-:Y:S04]  /*0ba0*/  STG.E desc[UR4][R8.64+0x800], R11 ;  /* 0x0008000b08007986 */ /* 0x008fe8000c101904 */
[----:B-1----:R0:W3:Y:S01]  /*0bb0*/  LDG.E R13, desc[UR4][R6.64+0xa00] ;  /* 0x000a0004060d7981 */ /* 0x0020e2000c1e1900 */
[----:B------:R-:W-:Y:S01]  /*0bc0*/  IADD3 R5, P1, PT, R5, 0x400, RZ ;  /* 0x0000040005057810 */ /* 0x000fe20007f3e0ff */
[----:B--2---:R-:W-:Y:S01]  /*0bd0*/  IMAD.X R17, RZ, RZ, R7, P2 ;  /* 0x000000ffff117224 */ /* 0x004fe200010e0607 */
[----:B------:R-:W-:Y:S01]  /*0be0*/  PLOP3.LUT P0, PT, PT, PT, PT, 0x8, 0x80 ;  /* 0x000000000080781c */ /* 0x000fe20003f0e170 */
[----:B------:R-:W-:Y:S02]  /*0bf0*/  IMAD.X R15, RZ, RZ, R9, P3 ;  /* 0x000000ffff0f7224 */ /* 0x000fe400018e0609 */
[----:B------:R-:W-:-:S02]  /*0c00*/  IMAD.X R0, RZ, RZ, R0, P1 ;  /* 0x000000ffff007224 */ /* 0x000fc400008e0600 */
[----:B0-----:R-:W-:Y:S02]  /*0c10*/  IMAD.MOV.U32 R6, RZ, RZ, R10 ;  /* 0x000000ffff067224 */ /* 0x001fe400078e000a */
[----:B------:R-:W-:Y:S01]  /*0c20*/  IMAD.MOV.U32 R7, RZ, RZ, R17 ;  /* 0x000000ffff077224 */ /* 0x000fe200078e0011 */
[----:B---3--:R0:W-:Y:S02]  /*0c30*/  STG.E desc[UR4][R8.64+0xa00], R13 ;  /* 0x000a000d08007986 */ /* 0x0081e4000c101904 */
[----:B0-----:R-:W-:Y:S02]  /*0c40*/  IMAD.MOV.U32 R8, RZ, RZ, R4 ;  /* 0x000000ffff087224 */ /* 0x001fe400078e0004 */
[----:B------:R-:W-:-:S07]  /*0c50*/  IMAD.MOV.U32 R9, RZ, RZ, R15 ;  /* 0x000000ffff097224 */ /* 0x000fce00078e000f */
.L_x_17:
[----:B------:R-:W-:Y:S05]  /*0c60*/  BSYNC.RECONVERGENT B0 ;  /* 0x0000000000007941 */ /* 0x000fea0003800200 */
.L_x_16:
[----:B------:R-:W-:-:S04]  /*0c70*/  ISETP.LT.U32.AND P1, PT, R5, R2, PT ;  /* 0x000000020500720c */ /* 0x000fc80003f21070 */
[----:B------:R-:W-:-:S13]  /*0c80*/  ISETP.LT.U32.OR.EX P0, PT, R0, R3, P0, P1 ;  /* 0x000000030000720c */ /* 0x000fda0000701510 */
[----:B------:R-:W-:Y:S05]  /*0c90*/  @!P0 EXIT ;  /* 0x000000000000894d */ /* 0x000fea0003800000 */
[----:B------:R-:W2:Y:S04]  /*0ca0*/  LDG.E R3, desc[UR4][R6.64+-0x400] ;  /* 0xfffc000406037981 */ /* 0x000ea8000c1e1900 */
[----:B--2---:R-:W-:Y:S04]  /*0cb0*/  STG.E desc[UR4][R8.64+-0x400], R3 ;  /* 0xfffc000308007986 */ /* 0x004fe8000c101904 */
[----:B------:R-:W2:Y:S04]  /*0cc0*/  LDG.E R5, desc[UR4][R6.64+-0x200] ;  /* 0xfffe000406057981 */ /* 0x000ea8000c1e1900 */
[----:B--2---:R-:W-:Y:S04]  /*0cd0*/  STG.E desc[UR4][R8.64+-0x200], R5 ;  /* 0xfffe000508007986 */ /* 0x004fe8000c101904 */
[----:B------:R-:W2:Y:S04]  /*0ce0*/  LDG.E R11, desc[UR4][R6.64] ;  /* 0x00000004060b7981 */ /* 0x000ea8000c1e1900 */
[----:B--2---:R-:W-:Y:S04]  /*0cf0*/  STG.E desc[UR4][R8.64], R11 ;  /* 0x0000000b08007986 */ /* 0x004fe8000c101904 */
[----:B------:R-:W2:Y:S04]  /*0d00*/  LDG.E R13, desc[UR4][R6.64+0x200] ;  /* 0x00020004060d7981 */ /* 0x000ea8000c1e1900 */
[----:B--2---:R-:W-:Y:S01]  /*0d10*/  STG.E desc[UR4][R8.64+0x200], R13 ;  /* 0x0002000d08007986 */ /* 0x004fe2000c101904 */
[----:B------:R-:W-:Y:S05]  /*0d20*/  EXIT ;  /* 0x000000000000794d */ /* 0x000fea0003800000 */
.L_x_18:
        /* <DEDUP_REMOVED lines=13> */
.L_x_21:


//--------------------- .nv.shared.reserved.0     --------------------------
	.section	.nv.shared.reserved.0,"aw",@nobits
	.weak		__nv_reservedSMEM_offset_0_alias
	.size		__nv_reservedSMEM_offset_0_alias, 0, 64
	.other		__nv_reservedSMEM_offset_0_alias,@"STO_CUDA_RESERVED_SHARED STV_DEFAULT"
__nv_reservedSMEM_offset_0_alias:
	.zero		0
	.zero		64


//--------------------- .nv.global                --------------------------
	.section	.nv.global,"aw",@nobits
.nv.global:
	.type		_ZN34_INTERNAL_f4e02501_4_k_cu_c930f3dd6thrust24THRUST_300001_SM_1000_NS12placeholders2_5E,@object
	.size		_ZN34_INTERNAL_f4e02501_4_k_cu_c930f3dd6thrust24THRUST_300001_SM_1000_NS12placeholders2_5E,(_ZN34_INTERNAL_f4e02501_4_k_cu_c930f3dd4cuda3std3__45__cpo6cbeginE - _ZN34_INTERNAL_f4e02501_4_k_cu_c930f3dd6thrust24THRUST_300001_SM_1000_NS12placeholders2_5E)
_ZN34_INTERNAL_f4e02501_4_k_cu_c930f3dd6thrust24THRUST_300001_SM_1000_NS12placeholders2_5E:
	.zero		1
	.type		_ZN34_INTERNAL_f4e02501_4_k_cu_c930f3dd4cuda3std3__45__cpo6cbeginE,@object
	.size		_ZN34_INTERNAL_f4e02501_4_k_cu_c930f3dd4cuda3std3__45__cpo6cbeginE,(_ZN34_INTERNAL_f4e02501_4_k_cu_c930f3dd4cuda3std6ranges3__45__cpo6cbeginE - _ZN34_INTERNAL_f4e02501_4_k_cu_c930f3dd4cuda3std3__45__cpo6cbeginE)
_ZN34_INTERNAL_f4e02501_4_k_cu_c930f3dd4cuda3std3__45__cpo6cbeginE:
	.zero		1
	.type		_ZN34_INTERNAL_f4e02501_4_k_cu_c930f3dd4cuda3std6ranges3__45__cpo6cbeginE,@object
	.size		_ZN34_INTERNAL_f4e02501_4_k_cu_c930f3dd4cuda3std6ranges3__45__cpo6cbeginE,(_ZN34_INTERNAL_f4e02501_4_k_cu_c930f3dd4cuda3std3__48in_placeE - _ZN34_INTERNAL_f4e02501_4_k_cu_c930f3dd4cuda3std6ranges3__45__cpo6cbeginE)
_ZN34_INTERNAL_f4e02501_4_k_cu_c930f3dd4cuda3std6ranges3__45__cpo6cbeginE:
	.zero		1
	.type		_ZN34_INTERNAL_f4e02501_4_k_cu_c930f3dd4cuda3std3__48in_placeE,@object
	.size		_ZN34_INTERNAL_f4e02501_4_k_cu_c930f3dd4cuda3std3__48in_placeE,(_ZN34_INTERNAL_f4e02501_4_k_cu_c930f3dd4cuda3std6ranges3__45__cpo4sizeE - _ZN34_INTERNAL_f4e02501_4_k_cu_c930f3dd4cuda3std3__48in_placeE)
_ZN34_INTERNAL_f4e02501_4_k_cu_c930f3dd4cuda3std3__48in_placeE:
	.zero		1
	.type		_ZN34_INTERNAL_f4e02501_4_k_cu_c930f3dd4cuda3std6ranges3__45__cpo4sizeE,@object
	.size		_ZN34_INTERNAL_f4e02501_4_k_cu_c930f3dd4cuda3std6ranges3__45__cpo4sizeE,(_ZN34_INTERNAL_f4e02501_4_k_cu_c930f3dd6thrust24THRUST_300001_SM_1000_NS12placeholders2_9E - _ZN34_INTERNAL_f4e02501_4_k_cu_c930f3dd4cuda3std6ranges3__45__cpo4sizeE)
_ZN34_INTERNAL_f4e02501_4_k_cu_c930f3dd4cuda3std6ranges3__45__cpo4sizeE:
	.zero		1
	.type		_ZN34_INTERNAL_f4e02501_4_k_cu_c930f3dd6thrust24THRUST_300001_SM_1000_NS12placeholders2_9E,@object
	.size		_ZN34_INTERNAL_f4e02501_4_k_cu_c930f3dd6thrust24THRUST_300001_SM_1000_NS12placeholders2_9E,(_ZN34_INTERNAL_f4e02501_4_k_cu_c930f3dd4cuda3std3__45__cpo7crbeginE - _ZN34_INTERNAL_f4e02501_4_k_cu_c930f3dd6thrust24THRUST_300001_SM_1000_NS12placeholders2_9E)
_ZN34_INTERNAL_f4e02501_4_k_cu_c930f3dd6thrust24THRUST_300001_SM_1000_NS12placeholders2_9E:
	.zero		1
	.type		_ZN34_INTERNAL_f4e02501_4_k_cu_c930f3dd4cuda3std3__45__cpo7crbeginE,@object
	.size		_ZN34_INTERNAL_f4e02501_4_k_cu_c930f3dd4cuda3std3__45__cpo7crbeginE,(_ZN34_INTERNAL_f4e02501_4_k_cu_c930f3dd4cuda3std6ranges3__45__cpo4nextE - _ZN34_INTERNAL_f4e02501_4_k_cu_c930f3dd4cuda3std3__45__cpo7crbeginE)
_ZN34_INTERNAL_f4e02501_4_k_cu_c930f3dd4cuda3std3__45__cpo7crbeginE:
	.zero		1
	.type		_ZN34_INTERNAL_f4e02501_4_k_cu_c930f3dd4cuda3std6ranges3__45__cpo4nextE,@object
	.size		_ZN34_INTERNAL_f4e02501_4_k_cu_c930f3dd4cuda3std6ranges3__45__cpo4nextE,(_ZN34_INTERNAL_f4e02501_4_k_cu_c930f3dd4cuda3std6ranges3__45__cpo4swapE - _ZN34_INTERNAL_f4e02501_4_k_cu_c930f3dd4cuda3std6ranges3__45__cpo4nextE)
_ZN34_INTERNAL_f4e02501_4_k_cu_c930f3dd4cuda3std6ranges3__45__cpo4nextE:
	.zero		1
	.type		_ZN34_INTERNAL_f4e02501_4_k_cu_c930f3dd4cuda3std6ranges3__45__cpo4swapE,@object
	.size		_ZN34_INTERNAL_f4e02501_4_k_cu_c930f3dd4cuda3std6ranges3__45__cpo4swapE,(_ZN34_INTERNAL_f4e02501_4_k_cu_c930f3dd6thrust24THRUST_300001_SM_1000_NS12placeholders2_1E - _ZN34_INTERNAL_f4e02501_4_k_cu_c930f3dd4cuda3std6ranges3__45__cpo4swapE)
_ZN34_INTERNAL_f4e02501_4_k_cu_c930f3dd4cuda3std6ranges3__45__cpo4swapE:
	.zero		1
	.type		_ZN34_INTERNAL_f4e02501_4_k_cu_c930f3dd6thrust24THRUST_300001_SM_1000_NS12placeholders2_1E,@object
	.size		_ZN34_INTERNAL_f4e02501_4_k_cu_c930f3dd6thrust24THRUST_300001_SM_1000_NS12placeholders2_1E,(_ZN34_INTERNAL_f4e02501_4_k_cu_c930f3dd6thrust24THRUST_300001_SM_1000_NS12placeholders2_3E - _ZN34_INTERNAL_f4e02501_4_k_cu_c930f3dd6thrust24THRUST_300001_SM_1000_NS12placeholders2_1E)
_ZN34_INTERNAL_f4e02501_4_k_cu_c930f3dd6thrust24THRUST_300001_SM_1000_NS12placeholders2_1E:
	.zero		1
	.type		_ZN34_INTERNAL_f4e02501_4_k_cu_c930f3dd6thrust24THRUST_300001_SM_1000_NS12placeholders2_3E,@object
	.size		_ZN34_INTERNAL_f4e02501_4_k_cu_c930f3dd6thrust24THRUST_300001_SM_1000_NS12placeholders2_3E,(_ZN34_INTERNAL_f4e02501_4_k_cu_c930f3dd4cuda3std3__45__cpo5beginE - _ZN34_INTERNAL_f4e02501_4_k_cu_c930f3dd6thrust24THRUST_300001_SM_1000_NS12placeholders2_3E)
_ZN34_INTERNAL_f4e02501_4_k_cu_c930f3dd6thrust24THRUST_300001_SM_1000_NS12placeholders2_3E:
	.zero		1
	.type		_ZN34_INTERNAL_f4e02501_4_k_cu_c930f3dd4cuda3std3__45__cpo5beginE,@object
	.size		_ZN34_INTERNAL_f4e02501_4_k_cu_c930f3dd4cuda3std3__45__cpo5beginE,(_ZN34_INTERNAL_f4e02501_4_k_cu_c930f3dd4cuda3std6ranges3__45__cpo5beginE - _ZN34_INTERNAL_f4e02501_4_k_cu_c930f3dd4cuda3std3__45__cpo5beginE)
_ZN34_INTERNAL_f4e02501_4_k_cu_c930f3dd4cuda3std3__45__cpo5beginE:
	.zero		1
	.type		_ZN34_INTERNAL_f4e02501_4_k_cu_c930f3dd4cuda3std6ranges3__45__cpo5beginE,@object
	.size		_ZN34_INTERNAL_f4e02501_4_k_cu_c930f3dd4cuda3std6ranges3__45__cpo5beginE,(_ZN34_INTERNAL_f4e02501_4_k_cu_c930f3dd4cuda3std3__436_GLOBAL__N__f4e02501_4_k_cu_c930f3dd6ignoreE - _ZN34_INTERNAL_f4e02501_4_k_cu_c930f3dd4cuda3std6ranges3__45__cpo5beginE)
_ZN34_INTERNAL_f4e02501_4_k_cu_c930f3dd4cuda3std6ranges3__45__cpo5beginE:
	.zero		1
	.type		_ZN34_INTERNAL_f4e02501_4_k_cu_c930f3dd4cuda3std3__436_GLOBAL__N__f4e02501_4_k_cu_c930f3dd6ignoreE,@object
	.size		_ZN34_INTERNAL_f4e02501_4_k_cu_c930f3dd4cuda3std3__436_GLOBAL__N__f4e02501_4_k_cu_c930f3dd6ignoreE,(_ZN34_INTERNAL_f4e02501_4_k_cu_c930f3dd4cuda3std6ranges3__45__cpo4dataE - _ZN34_INTERNAL_f4e02501_4_k_cu_c930f3dd4cuda3std3__436_GLOBAL__N__f4e02501_4_k_cu_c930f3dd6ignoreE)
_ZN34_INTERNAL_f4e02501_4_k_cu_c930f3dd4cuda3std3__436_GLOBAL__N__f4e02501_4_k_cu_c930f3dd6ignoreE:
	.zero		1
	.type		_ZN34_INTERNAL_f4e02501_4_k_cu_c930f3dd4cuda3std6ranges3__45__cpo4dataE,@object
	.size		_ZN34_INTERNAL_f4e02501_4_k_cu_c930f3dd4cuda3std6ranges3__45__cpo4dataE,(_ZN34_INTERNAL_f4e02501_4_k_cu_c930f3dd6thrust24THRUST_300001_SM_1000_NS12placeholders2_7E - _ZN34_INTERNAL_f4e02501_4_k_cu_c930f3dd4cuda3std6ranges3__45__cpo4dataE)
_ZN34_INTERNAL_f4e02501_4_k_cu_c930f3dd4cuda3std6ranges3__45__cpo4dataE:
	.zero		1
	.type		_ZN34_INTERNAL_f4e02501_4_k_cu_c930f3dd6thrust24THRUST_300001_SM_1000_NS12placeholders2_7E,@object
	.size		_ZN34_INTERNAL_f4e02501_4_k_cu_c930f3dd6thrust24THRUST_300001_SM_1000_NS12placeholders2_7E,(_ZN34_INTERNAL_f4e02501_4_k_cu_c930f3dd4cuda3std3__45__cpo6rbeginE - _ZN34_INTERNAL_f4e02501_4_k_cu_c930f3dd6thrust24THRUST_300001_SM_1000_NS12placeholders2_7E)
_ZN34_INTERNAL_f4e02501_4_k_cu_c930f3dd6thrust24THRUST_300001_SM_1000_NS12placeholders2_7E:
	.zero		1
	.type		_ZN34_INTERNAL_f4e02501_4_k_cu_c930f3dd4cuda3std3__45__cpo6rbeginE,@object
	.size		_ZN34_INTERNAL_f4e02501_4_k_cu_c930f3dd4cuda3std3__45__cpo6rbeginE,(_ZN34_INTERNAL_f4e02501_4_k_cu_c930f3dd4cuda3std6ranges3__45__cpo7advanceE - _ZN34_INTERNAL_f4e02501_4_k_cu_c930f3dd4cuda3std3__45__cpo6rbeginE)
_ZN34_INTERNAL_f4e02501_4_k_cu_c930f3dd4cuda3std3__45__cpo6rbeginE:
	.zero		1
	.type		_ZN34_INTERNAL_f4e02501_4_k_cu_c930f3dd4cuda3std6ranges3__45__cpo7advanceE,@object
	.size		_ZN34_INTERNAL_f4e02501_4_k_cu_c930f3dd4cuda3std6ranges3__45__cpo7advanceE,(_ZN34_INTERNAL_f4e02501_4_k_cu_c930f3dd4cuda3std3__47nulloptE - _ZN34_INTERNAL_f4e02501_4_k_cu_c930f3dd4cuda3std6ranges3__45__cpo7advanceE)
_ZN34_INTERNAL_f4e02501_4_k_cu_c930f3dd4cuda3std6ranges3__45__cpo7advanceE:
	.zero		1
	.type		_ZN34_INTERNAL_f4e02501_4_k_cu_c930f3dd4cuda3std3__47nulloptE,@object
	.size		_ZN34_INTERNAL_f4e02501_4_k_cu_c930f3dd4cuda3std3__47nulloptE,(_ZN34_INTERNAL_f4e02501_4_k_cu_c930f3dd4cuda3std6ranges3__45__cpo8distanceE - _ZN34_INTERNAL_f4e02501_4_k_cu_c930f3dd4cuda3std3__47nulloptE)
_ZN34_INTERNAL_f4e02501_4_k_cu_c930f3dd4cuda3std3__47nulloptE:
	.zero		1
	.type		_ZN34_INTERNAL_f4e02501_4_k_cu_c930f3dd4cuda3std6ranges3__45__cpo8distanceE,@object
	.size		_ZN34_INTERNAL_f4e02501_4_k_cu_c930f3dd4cuda3std6ranges3__45__cpo8distanceE,(_ZN34_INTERNAL_f4e02501_4_k_cu_c930f3dd6thrust24THRUST_300001_SM_1000_NS12placeholders2_6E - _ZN34_INTERNAL_f4e02501_4_k_cu_c930f3dd4cuda3std6ranges3__45__cpo8distanceE)
_ZN34_INTERNAL_f4e02501_4_k_cu_c930f3dd4cuda3std6ranges3__45__cpo8distanceE:
	.zero		1
	.type		_ZN34_INTERNAL_f4e02501_4_k_cu_c930f3dd6thrust24THRUST_300001_SM_1000_NS12placeholders2_6E,@object
	.size		_ZN34_INTERNAL_f4e02501_4_k_cu_c930f3dd6thrust24THRUST_300001_SM_1000_NS12placeholders2_6E,(_ZN34_INTERNAL_f4e02501_4_k_cu_c930f3dd4cuda3std3__45__cpo4cendE - _ZN34_INTERNAL_f4e02501_4_k_cu_c930f3dd6thrust24THRUST_300001_SM_1000_NS12placeholders2_6E)
_ZN34_INTERNAL_f4e02501_4_k_cu_c930f3dd6thrust24THRUST_300001_SM_1000_NS12placeholders2_6E:
	.zero		1
	.type		_ZN34_INTERNAL_f4e02501_4_k_cu_c930f3dd4cuda3std3__45__cpo4cendE,@object
	.size		_ZN34_INTERNAL_f4e02501_4_k_cu_c930f3dd4cuda3std3__45__cpo4cendE,(_ZN34_INTERNAL_f4e02501_4_k_cu_c930f3dd4cuda3std6ranges3__45__cpo4cendE - _ZN34_INTERNAL_f4e02501_4_k_cu_c930f3dd4cuda3std3__45__cpo4cendE)
_ZN34_INTERNAL_f4e02501_4_k_cu_c930f3dd4cuda3std3__45__cpo4cendE:
	.zero		1
	.type		_ZN34_INTERNAL_f4e02501_4_k_cu_c930f3dd4cuda3std6ranges3__45__cpo4cendE,@object
	.size		_ZN34_INTERNAL_f4e02501_4_k_cu_c930f3dd4cuda3std6ranges3__45__cpo4cendE,(_ZN34_INTERNAL_f4e02501_4_k_cu_c930f3dd4cuda3std3__420unreachable_sentinelE - _ZN34_INTERNAL_f4e02501_4_k_cu_c930f3dd4cuda3std6ranges3__45__cpo4cendE)
_ZN34_INTERNAL_f4e02501_4_k_cu_c930f3dd4cuda3std6ranges3__45__cpo4cendE:
	.zero		1
	.type		_ZN34_INTERNAL_f4e02501_4_k_cu_c930f3dd4cuda3std3__420unreachable_sentinelE,@object
	.size		_ZN34_INTERNAL_f4e02501_4_k_cu_c930f3dd4cuda3std3__420unreachable_sentinelE,(_ZN34_INTERNAL_f4e02501_4_k_cu_c930f3dd4cuda3std6ranges3__45__cpo5ssizeE - _ZN34_INTERNAL_f4e02501_4_k_cu_c930f3dd4cuda3std3__420unreachable_sentinelE)
_ZN34_INTERNAL_f4e02501_4_k_cu_c930f3dd4cuda3std3__420unreachable_sentinelE:
	.zero		1
	.type		_ZN34_INTERNAL_f4e02501_4_k_cu_c930f3dd4cuda3std6ranges3__45__cpo5ssizeE,@object
	.size		_ZN34_INTERNAL_f4e02501_4_k_cu_c930f3dd4cuda3std6ranges3__45__cpo5ssizeE,(_ZN34_INTERNAL_f4e02501_4_k_cu_c930f3dd6thrust24THRUST_300001_SM_1000_NS12placeholders3_10E - _ZN34_INTERNAL_f4e02501_4_k_cu_c930f3dd4cuda3std6ranges3__45__cpo5ssizeE)
_ZN34_INTERNAL_f4e02501_4_k_cu_c930f3dd4cuda3std6ranges3__45__cpo5ssizeE:
	.zero		1
	.type		_ZN34_INTERNAL_f4e02501_4_k_cu_c930f3dd6thrust24THRUST_300001_SM_1000_NS12placeholders3_10E,@object
	.size		_ZN34_INTERNAL_f4e02501_4_k_cu_c930f3dd6thrust24THRUST_300001_SM_1000_NS12placeholders3_10E,(_ZN34_INTERNAL_f4e02501_4_k_cu_c930f3dd4cuda3std3__45__cpo5crendE - _ZN34_INTERNAL_f4e02501_4_k_cu_c930f3dd6thrust24THRUST_300001_SM_1000_NS12placeholders3_10E)
_ZN34_INTERNAL_f4e02501_4_k_cu_c930f3dd6thrust24THRUST_300001_SM_1000_NS12placeholders3_10E:
	.zero		1
	.type		_ZN34_INTERNAL_f4e02501_4_k_cu_c930f3dd4cuda3std3__45__cpo5crendE,@object
	.size		_ZN34_INTERNAL_f4e02501_4_k_cu_c930f3dd4cuda3std3__45__cpo5crendE,(_ZN34_INTERNAL_f4e02501_4_k_cu_c930f3dd4cuda3std6ranges3__45__cpo4prevE - _ZN34_INTERNAL_f4e02501_4_k_cu_c930f3dd4cuda3std3__45__cpo5crendE)
_ZN34_INTERNAL_f4e02501_4_k_cu_c930f3dd4cuda3std3__45__cpo5crendE:
	.zero		1
	.type		_ZN34_INTERNAL_f4e02501_4_k_cu_c930f3dd4cuda3std6ranges3__45__cpo4prevE,@object
	.size		_ZN34_INTERNAL_f4e02501_4_k_cu_c930f3dd4cuda3std6ranges3__45__cpo4prevE,(_ZN34_INTERNAL_f4e02501_4_k_cu_c930f3dd4cuda3std6ranges3__45__cpo9iter_moveE - _ZN34_INTERNAL_f4e02501_4_k_cu_c930f3dd4cuda3std6ranges3__45__cpo4prevE)
_ZN34_INTERNAL_f4e02501_4_k_cu_c930f3dd4cuda3std6ranges3__45__cpo4prevE:
	.zero		1
	.type		_ZN34_INTERNAL_f4e02501_4_k_cu_c930f3dd4cuda3std6ranges3__45__cpo9iter_moveE,@object
	.size		_ZN34_INTERNAL_f4e02501_4_k_cu_c930f3dd4cuda3std6ranges3__45__cpo9iter_moveE,(_ZN34_INTERNAL_f4e02501_4_k_cu_c930f3dd6thrust24THRUST_300001_SM_1000_NS12placeholders2_2E - _ZN34_INTERNAL_f4e02501_4_k_cu_c930f3dd4cuda3std6ranges3__45__cpo9iter_moveE)
_ZN34_INTERNAL_f4e02501_4_k_cu_c930f3dd4cuda3std6ranges3__45__cpo9iter_moveE:
	.zero		1
	.type		_ZN34_INTERNAL_f4e02501_4_k_cu_c930f3dd6thrust24THRUST_300001_SM_1000_NS12placeholders2_2E,@object
	.size		_ZN34_INTERNAL_f4e02501_4_k_cu_c930f3dd6thrust24THRUST_300001_SM_1000_NS12placeholders2_2E,(_ZN34_INTERNAL_f4e02501_4_k_cu_c930f3dd6thrust24THRUST_300001_SM_1000_NS12placeholders2_4E - _ZN34_INTERNAL_f4e02501_4_k_cu_c930f3dd6thrust24THRUST_300001_SM_1000_NS12placeholders2_2E)
_ZN34_INTERNAL_f4e02501_4_k_cu_c930f3dd6thrust24THRUST_300001_SM_1000_NS12placeholders2_2E:
	.zero		1
	.type		_ZN34_INTERNAL_f4e02501_4_k_cu_c930f3dd6thrust24THRUST_300001_SM_1000_NS12placeholders2_4E,@object
	.size		_ZN34_INTERNAL_f4e02501_4_k_cu_c930f3dd6thrust24THRUST_300001_SM_1000_NS12placeholders2_4E,(_ZN34_INTERNAL_f4e02501_4_k_cu_c930f3dd4cuda3std3__45__cpo3endE - _ZN34_INTERNAL_f4e02501_4_k_cu_c930f3dd6thrust24THRUST_300001_SM_1000_NS12placeholders2_4E)
_ZN34_INTERNAL_f4e02501_4_k_cu_c930f3dd6thrust24THRUST_300001_SM_1000_NS12placeholders2_4E:
	.zero		1
	.type		_ZN34_INTERNAL_f4e02501_4_k_cu_c930f3dd4cuda3std3__45__cpo3endE,@object
	.size		_ZN34_INTERNAL_f4e02501_4_k_cu_c930f3dd4cuda3std3__45__cpo3endE,(_ZN34_INTERNAL_f4e02501_4_k_cu_c930f3dd4cuda3std6ranges3__45__cpo3endE - _ZN34_INTERNAL_f4e02501_4_k_cu_c930f3dd4cuda3std3__45__cpo3endE)
_ZN34_INTERNAL_f4e02501_4_k_cu_c930f3dd4cuda3std3__45__cpo3endE:
	.zero		1
	.type		_ZN34_INTERNAL_f4e02501_4_k_cu_c930f3dd4cuda3std6ranges3__45__cpo3endE,@object
	.size		_ZN34_INTERNAL_f4e02501_4_k_cu_c930f3dd4cuda3std6ranges3__45__cpo3endE,(_ZN34_INTERNAL_f4e02501_4_k_cu_c930f3dd4cuda3std3__419piecewise_constructE - _ZN34_INTERNAL_f4e02501_4_k_cu_c930f3dd4cuda3std6ranges3__45__cpo3endE)
_ZN34_INTERNAL_f4e02501_4_k_cu_c930f3dd4cuda3std6ranges3__45__cpo3endE:
	.zero		1
	.type		_ZN34_INTERNAL_f4e02501_4_k_cu_c930f3dd4cuda3std3__419piecewise_constructE,@object
	.size		_ZN34_INTERNAL_f4e02501_4_k_cu_c930f3dd4cuda3std3__419piecewise_constructE,(_ZN34_INTERNAL_f4e02501_4_k_cu_c930f3dd4cuda3std6ranges3__45__cpo5cdataE - _ZN34_INTERNAL_f4e02501_4_k_cu_c930f3dd4cuda3std3__419piecewise_constructE)
_ZN34_INTERNAL_f4e02501_4_k_cu_c930f3dd4cuda3std3__419piecewise_constructE:
	.zero		1
	.type		_ZN34_INTERNAL_f4e02501_4_k_cu_c930f3dd4cuda3std6ranges3__45__cpo5cdataE,@object
	.size		_ZN34_INTERNAL_f4e02501_4_k_cu_c930f3dd4cuda3std6ranges3__45__cpo5cdataE,(_ZN34_INTERNAL_f4e02501_4_k_cu_c930f3dd6thrust24THRUST_300001_SM_1000_NS12placeholders2_8E - _ZN34_INTERNAL_f4e02501_4_k_cu_c930f3dd4cuda3std6ranges3__45__cpo5cdataE)
_ZN34_INTERNAL_f4e02501_4_k_cu_c930f3dd4cuda3std6ranges3__45__cpo5cdataE:
	.zero		1
	.type		_ZN34_INTERNAL_f4e02501_4_k_cu_c930f3dd6thrust24THRUST_300001_SM_1000_NS12placeholders2_8E,@object
	.size		_ZN34_INTERNAL_f4e02501_4_k_cu_c930f3dd6thrust24THRUST_300001_SM_1000_NS12placeholders2_8E,(_ZN34_INTERNAL_f4e02501_4_k_cu_c930f3dd4cuda3std3__45__cpo4rendE - _ZN34_INTERNAL_f4e02501_4_k_cu_c930f3dd6thrust24THRUST_300001_SM_1000_NS12placeholders2_8E)
_ZN34_INTERNAL_f4e02501_4_k_cu_c930f3dd6thrust24THRUST_300001_SM_1000_NS12placeholders2_8E:
	.zero		1
	.type		_ZN34_INTERNAL_f4e02501_4_k_cu_c930f3dd4cuda3std3__45__cpo4rendE,@object
	.size		_ZN34_INTERNAL_f4e02501_4_k_cu_c930f3dd4cuda3std3__45__cpo4rendE,(_ZN34_INTERNAL_f4e02501_4_k_cu_c930f3dd4cuda3std6ranges3__45__cpo9iter_swapE - _ZN34_INTERNAL_f4e02501_4_k_cu_c930f3dd4cuda3std3__45__cpo4rendE)
_ZN34_INTERNAL_f4e02501_4_k_cu_c930f3dd4cuda3std3__45__cpo4rendE:
	.zero		1
	.type		_ZN34_INTERNAL_f4e02501_4_k_cu_c930f3dd4cuda3std6ranges3__45__cpo9iter_swapE,@object
	.size		_ZN34_INTERNAL_f4e02501_4_k_cu_c930f3dd4cuda3std6ranges3__45__cpo9iter_swapE,(_ZN34_INTERNAL_f4e02501_4_k_cu_c930f3dd4cuda3std3__48unexpectE - _ZN34_INTERNAL_f4e02501_4_k_cu_c930f3dd4cuda3std6ranges3__45__cpo9iter_swapE)
_ZN34_INTERNAL_f4e02501_4_k_cu_c930f3dd4cuda3std6ranges3__45__cpo9iter_swapE:
	.zero		1
	.type		_ZN34_INTERNAL_f4e02501_4_k_cu_c930f3dd4cuda3std3__48unexpectE,@object
	.size		_ZN34_INTERNAL_f4e02501_4_k_cu_c930f3dd4cuda3std3__48unexpectE,(_ZN34_INTERNAL_f4e02501_4_k_cu_c930f3dd6thrust24THRUST_300001_SM_1000_NS6system6detail10sequential3seqE - _ZN34_INTERNAL_f4e02501_4_k_cu_c930f3dd4cuda3std3__48unexpectE)
_ZN34_INTERNAL_f4e02501_4_k_cu_c930f3dd4cuda3std3__48unexpectE:
	.zero		1
	.type		_ZN34_INTERNAL_f4e02501_4_k_cu_c930f3dd6thrust24THRUST_300001_SM_1000_NS6system6detail10sequential3seqE,@object
	.size		_ZN34_INTERNAL_f4e02501_4_k_cu_c930f3dd6thrust24THRUST_300001_SM_1000_NS6system6detail10sequential3seqE,(.L_29 - _ZN34_INTERNAL_f4e02501_4_k_cu_c930f3dd6thrust24THRUST_300001_SM_1000_NS6system6detail10sequential3seqE)
_ZN34_INTERNAL_f4e02501_4_k_cu_c930f3dd6thrust24THRUST_300001_SM_1000_NS6system6detail10sequential3seqE:
	.zero		1
.L_29:


//--------------------- .nv.constant0._ZN3cub18CUB_300001_SM_10006detail11EmptyKernelIvEEvv --------------------------
	.section	.nv.constant0._ZN3cub18CUB_300001_SM_10006detail11EmptyKernelIvEEvv,"a",@progbits
	.sectionflags	@""
	.align	4
.nv.constant0._ZN3cub18CUB_300001_SM_10006detail11EmptyKernelIvEEvv:
	.zero		896


//--------------------- .nv.constant0._Z13gather_kernelI6__halfmEvPKT_PKT0_PS1_mm --------------------------
	.section	.nv.constant0._Z13gather_kernelI6__halfmEvPKT_PKT0_PS1_mm,"a",@progbits
	.sectionflags	@""
	.align	4
.nv.constant0._Z13gather_kernelI6__halfmEvPKT_PKT0_PS1_mm:
	.zero		936


//--------------------- .nv.constant0._Z13gather_kernelIfmEvPKT_PKT0_PS0_mm --------------------------
	.section	.nv.constant0._Z13gather_kernelIfmEvPKT_PKT0_PS0_mm,"a",@progbits
	.sectionflags	@""
	.align	4
.nv.constant0._Z13gather_kernelIfmEvPKT_PKT0_PS0_mm:
	.zero		936


//--------------------- SYMBOLS --------------------------

	.type		.nv.reservedSmem.offset0,@object
	.size		.nv.reservedSmem.offset0,0x4
